	.target	sm_100a

	.elftype	@"ET_EXEC"


//--------------------- .note.nv.tkinfo           --------------------------
	.section	.note.nv.tkinfo,"",@"SHT_NOTE"
	.sectionflags	@"SHF_NOTE_NV_TKINFO"
	.tkinfo
        /*0018*/ 	.word	0x00000002
        /*0030*/ 	.string	""
        /*0030*/ 	.string	"ptxas"
        /*0030*/ 	.string	"Cuda compilation tools, release 13.0, V13.0.88"
        /*0030*/ 	.string	"Build cuda_13.0.r13.0/compiler.36424714_0"
        /*0030*/ 	.string	"-arch sm_100a -m 64 "



//--------------------- .note.nv.cuinfo           --------------------------
	.section	.note.nv.cuinfo,"",@"SHT_NOTE"
	.sectionflags	@"SHF_NOTE_NV_CUINFO"
        /*0018*/ 	.short	0x0002
        /*001a*/ 	.short	0x0064
        /*001c*/ 	.short	0x0082
	.zero		2


//--------------------- .nv.info                  --------------------------
	.section	.nv.info,"",@"SHT_CUDA_INFO"
	.align	4


	//----- nvinfo : EIATTR_REGCOUNT
	.align		4
        /*0000*/ 	.byte	0x04, 0x2f
        /*0002*/ 	.short	(.L_12 - .L_11)
	.align		4
.L_11:
        /*0004*/ 	.word	index@(_ZN7cutlass13device_kernelIN5flash19enable_sm80_to_sm89INS1_16FlashAttnFwdSm80INS1_25CollectiveMainloopFwdSm80ILi8ELi1ELb0EN4cute5tupleIJNS5_1CILi128EEENS7_ILi48EEENS7_ILi256EEEEEELi256ENS_10bfloat16_tEfNS_4arch4Sm80ELb1ELb0ELb0ELb1ELb1ELb1ELb1ELb1EEENS1_21CollectiveEpilogueFwdINS6_IJS8_SA_S9_EEENS6_IJNS7_ILi1EEESI_SI_EEESC_SE_Li256ELb1ELb1ELb1ELb0EEENS1_36VarlenDynamicPersistentTileSchedulerILi128ELi48ELi256ELi256ELb1ELb1ELb0ELb1ELb1ELb1EEEEEEEEEvNT_6ParamsE)
        /*0008*/ 	.word	0x00000004


	//----- nvinfo : EIATTR_FRAME_SIZE
	.align		4
.L_12:
        /*000c*/ 	.byte	0x04, 0x11
        /*000e*/ 	.short	(.L_14 - .L_13)
	.align		4
.L_13:
        /*0010*/ 	.word	index@(_ZN7cutlass13device_kernelIN5flash19enable_sm80_to_sm89INS1_16FlashAttnFwdSm80INS1_25CollectiveMainloopFwdSm80ILi8ELi1ELb0EN4cute5tupleIJNS5_1CILi128EEENS7_ILi48EEENS7_ILi256EEEEEELi256ENS_10bfloat16_tEfNS_4arch4Sm80ELb1ELb0ELb0ELb1ELb1ELb1ELb1ELb1EEENS1_21CollectiveEpilogueFwdINS6_IJS8_SA_S9_EEENS6_IJNS7_ILi1EEESI_SI_EEESC_SE_Li256ELb1ELb1ELb1ELb0EEENS1_36VarlenDynamicPersistentTileSchedulerILi128ELi48ELi256ELi256ELb1ELb1ELb0ELb1ELb1ELb1EEEEEEEEEvNT_6ParamsE)
        /*0014*/ 	.word	0x00000000


	//----- nvinfo : EIATTR_REGCOUNT
	.align		4
.L_14:
        /*0018*/ 	.byte	0x04, 0x2f
        /*001a*/ 	.short	(.L_16 - .L_15)
	.align		4
.L_15:
        /*001c*/ 	.word	index@(_ZN7cutlass13device_kernelIN5flash19enable_sm80_to_sm89INS1_16FlashAttnFwdSm80INS1_25CollectiveMainloopFwdSm80ILi8ELi1ELb0EN4cute5tupleIJNS5_1CILi128EEENS7_ILi64EEENS7_ILi256EEEEEELi256ENS_10bfloat16_tEfNS_4arch4Sm80ELb1ELb0ELb0ELb1ELb1ELb0ELb1ELb1EEENS1_21CollectiveEpilogueFwdINS6_IJS8_SA_S9_EEENS6_IJNS7_ILi1EEESI_SI_EEESC_SE_Li256ELb1ELb1ELb1ELb0EEENS1_36VarlenDynamicPersistentTileSchedulerILi128ELi64ELi256ELi256ELb1ELb1ELb0ELb1ELb1ELb1EEEEEEEEEvNT_6ParamsE)
        /*0020*/ 	.word	0x00000004


	//----- nvinfo : EIATTR_FRAME_SIZE
	.align		4
.L_16:
        /*0024*/ 	.byte	0x04, 0x11
        /*0026*/ 	.short	(.L_18 - .L_17)
	.align		4
.L_17:
        /*0028*/ 	.word	index@(_ZN7cutlass13device_kernelIN5flash19enable_sm80_to_sm89INS1_16FlashAttnFwdSm80INS1_25CollectiveMainloopFwdSm80ILi8ELi1ELb0EN4cute5tupleIJNS5_1CILi128EEENS7_ILi64EEENS7_ILi256EEEEEELi256ENS_10bfloat16_tEfNS_4arch4Sm80ELb1ELb0ELb0ELb1ELb1ELb0ELb1ELb1EEENS1_21CollectiveEpilogueFwdINS6_IJS8_SA_S9_EEENS6_IJNS7_ILi1EEESI_SI_EEESC_SE_Li256ELb1ELb1ELb1ELb0EEENS1_36VarlenDynamicPersistentTileSchedulerILi128ELi64ELi256ELi256ELb1ELb1ELb0ELb1ELb1ELb1EEEEEEEEEvNT_6ParamsE)
        /*002c*/ 	.word	0x00000000


	//----- nvinfo : EIATTR_REGCOUNT
	.align		4
.L_18:
        /*0030*/ 	.byte	0x04, 0x2f
        /*0032*/ 	.short	(.L_20 - .L_19)
	.align		4
.L_19:
        /*0034*/ 	.word	index@(_ZN7cutlass13device_kernelIN5flash19enable_sm80_to_sm89INS1_16FlashAttnFwdSm80INS1_25CollectiveMainloopFwdSm80ILi8ELi1ELb0EN4cute5tupleIJNS5_1CILi128EEENS7_ILi96EEENS7_ILi256EEEEEELi256ENS_10bfloat16_tEfNS_4arch4Sm80ELb1ELb0ELb0ELb0ELb1ELb0ELb1ELb1EEENS1_21CollectiveEpilogueFwdINS6_IJS8_SA_S9_EEENS6_IJNS7_ILi1EEESI_SI_EEESC_SE_Li256ELb0ELb1ELb1ELb0EEENS1_30DynamicPersistentTileSchedulerILi256ELi256ELb1ELb1ELb0EEEEEEEEEvNT_6ParamsE)
        /*0038*/ 	.word	0x00000004


	//----- nvinfo : EIATTR_FRAME_SIZE
	.align		4
.L_20:
        /*003c*/ 	.byte	0x04, 0x11
        /*003e*/ 	.short	(.L_22 - .L_21)
	.align		4
.L_21:
        /*0040*/ 	.word	index@(_ZN7cutlass13device_kernelIN5flash19enable_sm80_to_sm89INS1_16FlashAttnFwdSm80INS1_25CollectiveMainloopFwdSm80ILi8ELi1ELb0EN4cute5tupleIJNS5_1CILi128EEENS7_ILi96EEENS7_ILi256EEEEEELi256ENS_10bfloat16_tEfNS_4arch4Sm80ELb1ELb0ELb0ELb0ELb1ELb0ELb1ELb1EEENS1_21CollectiveEpilogueFwdINS6_IJS8_SA_S9_EEENS6_IJNS7_ILi1EEESI_SI_EEESC_SE_Li256ELb0ELb1ELb1ELb0EEENS1_30DynamicPersistentTileSchedulerILi256ELi256ELb1ELb1ELb0EEEEEEEEEvNT_6ParamsE)
        /*0044*/ 	.word	0x00000000


	//----- nvinfo : EIATTR_REGCOUNT
	.align		4
.L_22:
        /*0048*/ 	.byte	0x04, 0x2f
        /*004a*/ 	.short	(.L_24 - .L_23)
	.align		4
.L_23:
        /*004c*/ 	.word	index@(_ZN7cutlass13device_kernelIN5flash19enable_sm80_to_sm89INS1_16FlashAttnFwdSm80INS1_25CollectiveMainloopFwdSm80ILi8ELi1ELb0EN4cute5tupleIJNS5_1CILi128EEENS7_ILi48EEENS7_ILi256EEEEEELi256ENS_10bfloat16_tEfNS_4arch4Sm80ELb0ELb1ELb0ELb1ELb1ELb1ELb1ELb1EEENS1_21CollectiveEpilogueFwdINS6_IJS8_SA_S9_EEENS6_IJNS7_ILi1EEESI_SI_EEESC_SE_Li256ELb1ELb1ELb1ELb0EEENS1_36VarlenDynamicPersistentTileSchedulerILi128ELi48ELi256ELi256ELb1ELb1ELb0ELb1ELb0ELb1EEEEEEEEEvNT_6ParamsE)
        /*0050*/ 	.word	0x00000004


	//----- nvinfo : EIATTR_FRAME_SIZE
	.align		4
.L_24:
        /*0054*/ 	.byte	0x04, 0x11
        /*0056*/ 	.short	(.L_26 - .L_25)
	.align		4
.L_25:
        /*0058*/ 	.word	index@(_ZN7cutlass13device_kernelIN5flash19enable_sm80_to_sm89INS1_16FlashAttnFwdSm80INS1_25CollectiveMainloopFwdSm80ILi8ELi1ELb0EN4cute5tupleIJNS5_1CILi128EEENS7_ILi48EEENS7_ILi256EEEEEELi256ENS_10bfloat16_tEfNS_4arch4Sm80ELb0ELb1ELb0ELb1ELb1ELb1ELb1ELb1EEENS1_21CollectiveEpilogueFwdINS6_IJS8_SA_S9_EEENS6_IJNS7_ILi1EEESI_SI_EEESC_SE_Li256ELb1ELb1ELb1ELb0EEENS1_36VarlenDynamicPersistentTileSchedulerILi128ELi48ELi256ELi256ELb1ELb1ELb0ELb1ELb0ELb1EEEEEEEEEvNT_6ParamsE)
        /*005c*/ 	.word	0x00000000


	//----- nvinfo : EIATTR_REGCOUNT
	.align		4
.L_26:
        /*0060*/ 	.byte	0x04, 0x2f
        /*0062*/ 	.short	(.L_28 - .L_27)
	.align		4
.L_27:
        /*0064*/ 	.word	index@(_ZN7cutlass13device_kernelIN5flash19enable_sm80_to_sm89INS1_16FlashAttnFwdSm80INS1_25CollectiveMainloopFwdSm80ILi8ELi1ELb0EN4cute5tupleIJNS5_1CILi128EEENS7_ILi64EEENS7_ILi256EEEEEELi256ENS_10bfloat16_tEfNS_4arch4Sm80ELb0ELb1ELb0ELb1ELb1ELb0ELb1ELb1EEENS1_21CollectiveEpilogueFwdINS6_IJS8_SA_S9_EEENS6_IJNS7_ILi1EEESI_SI_EEESC_SE_Li256ELb1ELb1ELb1ELb0EEENS1_36VarlenDynamicPersistentTileSchedulerILi128ELi64ELi256ELi256ELb1ELb1ELb0ELb1ELb0ELb1EEEEEEEEEvNT_6ParamsE)
        /*0068*/ 	.word	0x00000004


	//----- nvinfo : EIATTR_FRAME_SIZE
	.align		4
.L_28:
        /*006c*/ 	.byte	0x04, 0x11
        /*006e*/ 	.short	(.L_30 - .L_29)
	.align		4
.L_29:
        /*0070*/ 	.word	index@(_ZN7cutlass13device_kernelIN5flash19enable_sm80_to_sm89INS1_16FlashAttnFwdSm80INS1_25CollectiveMainloopFwdSm80ILi8ELi1ELb0EN4cute5tupleIJNS5_1CILi128EEENS7_ILi64EEENS7_ILi256EEEEEELi256ENS_10bfloat16_tEfNS_4arch4Sm80ELb0ELb1ELb0ELb1ELb1ELb0ELb1ELb1EEENS1_21CollectiveEpilogueFwdINS6_IJS8_SA_S9_EEENS6_IJNS7_ILi1EEESI_SI_EEESC_SE_Li256ELb1ELb1ELb1ELb0EEENS1_36VarlenDynamicPersistentTileSchedulerILi128ELi64ELi256ELi256ELb1ELb1ELb0ELb1ELb0ELb1EEEEEEEEEvNT_6ParamsE)
        /*0074*/ 	.word	0x00000000


	//----- nvinfo : EIATTR_REGCOUNT
	.align		4
.L_30:
        /*0078*/ 	.byte	0x04, 0x2f
        /*007a*/ 	.short	(.L_32 - .L_31)
	.align		4
.L_31:
        /*007c*/ 	.word	index@(_ZN7cutlass13device_kernelIN5flash19enable_sm80_to_sm89INS1_16FlashAttnFwdSm80INS1_25CollectiveMainloopFwdSm80ILi8ELi1ELb0EN4cute5tupleIJNS5_1CILi128EEENS7_ILi64EEENS7_ILi256EEEEEELi256ENS_10bfloat16_tEfNS_4arch4Sm80ELb0ELb1ELb0ELb0ELb1ELb0ELb1ELb1EEENS1_21CollectiveEpilogueFwdINS6_IJS8_SA_S9_EEENS6_IJNS7_ILi1EEESI_SI_EEESC_SE_Li256ELb0ELb1ELb1ELb0EEENS1_19SingleTileSchedulerILb0ELb1ELb1ELi128EEEEEEEEEvNT_6ParamsE)
        /*0080*/ 	.word	0x00000004


	//----- nvinfo : EIATTR_FRAME_SIZE
	.align		4
.L_32:
        /*0084*/ 	.byte	0x04, 0x11
        /*0086*/ 	.short	(.L_34 - .L_33)
	.align		4
.L_33:
        /*0088*/ 	.word	index@(_ZN7cutlass13device_kernelIN5flash19enable_sm80_to_sm89INS1_16FlashAttnFwdSm80INS1_25CollectiveMainloopFwdSm80ILi8ELi1ELb0EN4cute5tupleIJNS5_1CILi128EEENS7_ILi64EEENS7_ILi256EEEEEELi256ENS_10bfloat16_tEfNS_4arch4Sm80ELb0ELb1ELb0ELb0ELb1ELb0ELb1ELb1EEENS1_21CollectiveEpilogueFwdINS6_IJS8_SA_S9_EEENS6_IJNS7_ILi1EEESI_SI_EEESC_SE_Li256ELb0ELb1ELb1ELb0EEENS1_19SingleTileSchedulerILb0ELb1ELb1ELi128EEEEEEEEEvNT_6ParamsE)
        /*008c*/ 	.word	0x00000000


	//----- nvinfo : EIATTR_REGCOUNT
	.align		4
.L_34:
        /*0090*/ 	.byte	0x04, 0x2f
        /*0092*/ 	.short	(.L_36 - .L_35)
	.align		4
.L_35:
        /*0094*/ 	.word	index@(_ZN7cutlass13device_kernelIN5flash19enable_sm80_to_sm89INS1_16FlashAttnFwdSm80INS1_25CollectiveMainloopFwdSm80ILi8ELi1ELb0EN4cute5tupleIJNS5_1CILi128EEENS7_ILi48EEENS7_ILi256EEEEEELi256ENS_10bfloat16_tEfNS_4arch4Sm80ELb0ELb0ELb0ELb1ELb1ELb1ELb1ELb1EEENS1_21CollectiveEpilogueFwdINS6_IJS8_SA_S9_EEENS6_IJNS7_ILi1EEESI_SI_EEESC_SE_Li256ELb1ELb1ELb1ELb0EEENS1_36VarlenDynamicPersistentTileSchedulerILi128ELi48ELi256ELi256ELb1ELb1ELb0ELb0ELb1ELb1EEEEEEEEEvNT_6ParamsE)
        /*0098*/ 	.word	0x00000004


	//----- nvinfo : EIATTR_FRAME_SIZE
	.align		4
.L_36:
        /*009c*/ 	.byte	0x04, 0x11
        /*009e*/ 	.short	(.L_38 - .L_37)
	.align		4
.L_37:
        /*00a0*/ 	.word	index@(_ZN7cutlass13device_kernelIN5flash19enable_sm80_to_sm89INS1_16FlashAttnFwdSm80INS1_25CollectiveMainloopFwdSm80ILi8ELi1ELb0EN4cute5tupleIJNS5_1CILi128EEENS7_ILi48EEENS7_ILi256EEEEEELi256ENS_10bfloat16_tEfNS_4arch4Sm80ELb0ELb0ELb0ELb1ELb1ELb1ELb1ELb1EEENS1_21CollectiveEpilogueFwdINS6_IJS8_SA_S9_EEENS6_IJNS7_ILi1EEESI_SI_EEESC_SE_Li256ELb1ELb1ELb1ELb0EEENS1_36VarlenDynamicPersistentTileSchedulerILi128ELi48ELi256ELi256ELb1ELb1ELb0ELb0ELb1ELb1EEEEEEEEEvNT_6ParamsE)
        /*00a4*/ 	.word	0x00000000


	//----- nvinfo : EIATTR_REGCOUNT
	.align		4
.L_38:
        /*00a8*/ 	.byte	0x04, 0x2f
        /*00aa*/ 	.short	(.L_40 - .L_39)
	.align		4
.L_39:
        /*00ac*/ 	.word	index@(_ZN7cutlass13device_kernelIN5flash19enable_sm80_to_sm89INS1_16FlashAttnFwdSm80INS1_25CollectiveMainloopFwdSm80ILi8ELi1ELb0EN4cute5tupleIJNS5_1CILi128EEENS7_ILi64EEENS7_ILi256EEEEEELi256ENS_10bfloat16_tEfNS_4arch4Sm80ELb0ELb0ELb0ELb1ELb1ELb0ELb1ELb1EEENS1_21CollectiveEpilogueFwdINS6_IJS8_SA_S9_EEENS6_IJNS7_ILi1EEESI_SI_EEESC_SE_Li256ELb1ELb1ELb1ELb0EEENS1_36VarlenDynamicPersistentTileSchedulerILi128ELi64ELi256ELi256ELb1ELb1ELb0ELb0ELb1ELb1EEEEEEEEEvNT_6ParamsE)
        /*00b0*/ 	.word	0x00000004


	//----- nvinfo : EIATTR_FRAME_SIZE
	.align		4
.L_40:
        /*00b4*/ 	.byte	0x04, 0x11
        /*00b6*/ 	.short	(.L_42 - .L_41)
	.align		4
.L_41:
        /*00b8*/ 	.word	index@(_ZN7cutlass13device_kernelIN5flash19enable_sm80_to_sm89INS1_16FlashAttnFwdSm80INS1_25CollectiveMainloopFwdSm80ILi8ELi1ELb0EN4cute5tupleIJNS5_1CILi128EEENS7_ILi64EEENS7_ILi256EEEEEELi256ENS_10bfloat16_tEfNS_4arch4Sm80ELb0ELb0ELb0ELb1ELb1ELb0ELb1ELb1EEENS1_21CollectiveEpilogueFwdINS6_IJS8_SA_S9_EEENS6_IJNS7_ILi1EEESI_SI_EEESC_SE_Li256ELb1ELb1ELb1ELb0EEENS1_36VarlenDynamicPersistentTileSchedulerILi128ELi64ELi256ELi256ELb1ELb1ELb0ELb0ELb1ELb1EEEEEEEEEvNT_6ParamsE)
        /*00bc*/ 	.word	0x00000000


	//----- nvinfo : EIATTR_REGCOUNT
	.align		4
.L_42:
        /*00c0*/ 	.byte	0x04, 0x2f
        /*00c2*/ 	.short	(.L_44 - .L_43)
	.align		4
.L_43:
        /*00c4*/ 	.word	index@(_ZN7cutlass13device_kernelIN5flash19enable_sm80_to_sm89INS1_16FlashAttnFwdSm80INS1_25CollectiveMainloopFwdSm80ILi8ELi1ELb0EN4cute5tupleIJNS5_1CILi128EEENS7_ILi96EEENS7_ILi256EEEEEELi256ENS_10bfloat16_tEfNS_4arch4Sm80ELb0ELb0ELb0ELb0ELb1ELb0ELb1ELb1EEENS1_21CollectiveEpilogueFwdINS6_IJS8_SA_S9_EEENS6_IJNS7_ILi1EEESI_SI_EEESC_SE_Li256ELb0ELb1ELb1ELb0EEENS1_19SingleTileSchedulerILb0ELb1ELb1ELi128EEEEEEEEEvNT_6ParamsE)
        /*00c8*/ 	.word	0x00000004


	//----- nvinfo : EIATTR_FRAME_SIZE
	.align		4
.L_44:
        /*00cc*/ 	.byte	0x04, 0x11
        /*00ce*/ 	.short	(.L_46 - .L_45)
	.align		4
.L_45:
        /*00d0*/ 	.word	index@(_ZN7cutlass13device_kernelIN5flash19enable_sm80_to_sm89INS1_16FlashAttnFwdSm80INS1_25CollectiveMainloopFwdSm80ILi8ELi1ELb0EN4cute5tupleIJNS5_1CILi128EEENS7_ILi96EEENS7_ILi256EEEEEELi256ENS_10bfloat16_tEfNS_4arch4Sm80ELb0ELb0ELb0ELb0ELb1ELb0ELb1ELb1EEENS1_21CollectiveEpilogueFwdINS6_IJS8_SA_S9_EEENS6_IJNS7_ILi1EEESI_SI_EEESC_SE_Li256ELb0ELb1ELb1ELb0EEENS1_19SingleTileSchedulerILb0ELb1ELb1ELi128EEEEEEEEEvNT_6ParamsE)
        /*00d4*/ 	.word	0x00000000


	//----- nvinfo : EIATTR_REGCOUNT
	.align		4
.L_46:
        /*00d8*/ 	.byte	0x04, 0x2f
        /*00da*/ 	.short	(.L_48 - .L_47)
	.align		4
.L_47:
        /*00dc*/ 	.word	index@(_ZN7cutlass13device_kernelIN5flash19enable_sm80_to_sm89INS1_16FlashAttnFwdSm80INS1_25CollectiveMainloopFwdSm80ILi8ELi1ELb0EN4cute5tupleIJNS5_1CILi128EEENS7_ILi32EEENS7_ILi256EEEEEELi256ENS_10bfloat16_tEfNS_4arch4Sm80ELb1ELb0ELb0ELb1ELb1ELb1ELb1ELb1EEENS1_21CollectiveEpilogueFwdINS6_IJS8_SA_S9_EEENS6_IJNS7_ILi1EEESI_SI_EEESC_SE_Li256ELb1ELb1ELb1ELb0EEENS1_36VarlenDynamicPersistentTileSchedulerILi128ELi32ELi256ELi256ELb1ELb1ELb0ELb1ELb1ELb1EEEEEEEEEvNT_6ParamsE)
        /*00e0*/ 	.word	0x00000004


	//----- nvinfo : EIATTR_FRAME_SIZE
	.align		4
.L_48:
        /*00e4*/ 	.byte	0x04, 0x11
        /*00e6*/ 	.short	(.L_50 - .L_49)
	.align		4
.L_49:
        /*00e8*/ 	.word	index@(_ZN7cutlass13device_kernelIN5flash19enable_sm80_to_sm89INS1_16FlashAttnFwdSm80INS1_25CollectiveMainloopFwdSm80ILi8ELi1ELb0EN4cute5tupleIJNS5_1CILi128EEENS7_ILi32EEENS7_ILi256EEEEEELi256ENS_10bfloat16_tEfNS_4arch4Sm80ELb1ELb0ELb0ELb1ELb1ELb1ELb1ELb1EEENS1_21CollectiveEpilogueFwdINS6_IJS8_SA_S9_EEENS6_IJNS7_ILi1EEESI_SI_EEESC_SE_Li256ELb1ELb1ELb1ELb0EEENS1_36VarlenDynamicPersistentTileSchedulerILi128ELi32ELi256ELi256ELb1ELb1ELb0ELb1ELb1ELb1EEEEEEEEEvNT_6ParamsE)
        /*00ec*/ 	.word	0x00000000


	//----- nvinfo : EIATTR_REGCOUNT
	.align		4
.L_50:
        /*00f0*/ 	.byte	0x04, 0x2f
        /*00f2*/ 	.short	(.L_52 - .L_51)
	.align		4
.L_51:
        /*00f4*/ 	.word	index@(_ZN7cutlass13device_kernelIN5flash19enable_sm80_to_sm89INS1_16FlashAttnFwdSm80INS1_25CollectiveMainloopFwdSm80ILi8ELi1ELb1EN4cute5tupleIJNS5_1CILi128EEENS7_ILi48EEENS7_ILi256EEEEEELi256ENS_10bfloat16_tEfNS_4arch4Sm80ELb1ELb0ELb0ELb1ELb1ELb0ELb1ELb1EEENS1_21CollectiveEpilogueFwdINS6_IJS8_SA_S9_EEENS6_IJNS7_ILi1EEESI_SI_EEESC_SE_Li256ELb1ELb1ELb1ELb0EEENS1_36VarlenDynamicPersistentTileSchedulerILi128ELi48ELi256ELi256ELb1ELb1ELb0ELb1ELb1ELb1EEEEEEEEEvNT_6ParamsE)
        /*00f8*/ 	.word	0x00000004


	//----- nvinfo : EIATTR_FRAME_SIZE
	.align		4
.L_52:
        /*00fc*/ 	.byte	0x04, 0x11
        /*00fe*/ 	.short	(.L_54 - .L_53)
	.align		4
.L_53:
        /*0100*/ 	.word	index@(_ZN7cutlass13device_kernelIN5flash19enable_sm80_to_sm89INS1_16FlashAttnFwdSm80INS1_25CollectiveMainloopFwdSm80ILi8ELi1ELb1EN4cute5tupleIJNS5_1CILi128EEENS7_ILi48EEENS7_ILi256EEEEEELi256ENS_10bfloat16_tEfNS_4arch4Sm80ELb1ELb0ELb0ELb1ELb1ELb0ELb1ELb1EEENS1_21CollectiveEpilogueFwdINS6_IJS8_SA_S9_EEENS6_IJNS7_ILi1EEESI_SI_EEESC_SE_Li256ELb1ELb1ELb1ELb0EEENS1_36VarlenDynamicPersistentTileSchedulerILi128ELi48ELi256ELi256ELb1ELb1ELb0ELb1ELb1ELb1EEEEEEEEEvNT_6ParamsE)
        /*0104*/ 	.word	0x00000000


	//----- nvinfo : EIATTR_REGCOUNT
	.align		4
.L_54:
        /*0108*/ 	.byte	0x04, 0x2f
        /*010a*/ 	.short	(.L_56 - .L_55)
	.align		4
.L_55:
        /*010c*/ 	.word	index@(_ZN7cutlass13device_kernelIN5flash19enable_sm80_to_sm89INS1_16FlashAttnFwdSm80INS1_25CollectiveMainloopFwdSm80ILi8ELi1ELb1EN4cute5tupleIJNS5_1CILi128EEENS7_ILi64EEENS7_ILi256EEEEEELi256ENS_10bfloat16_tEfNS_4arch4Sm80ELb1ELb0ELb0ELb0ELb1ELb0ELb1ELb1EEENS1_21CollectiveEpilogueFwdINS6_IJS8_SA_S9_EEENS6_IJNS7_ILi1EEESI_SI_EEESC_SE_Li256ELb0ELb1ELb1ELb0EEENS1_30DynamicPersistentTileSchedulerILi256ELi256ELb1ELb1ELb0EEEEEEEEEvNT_6ParamsE)
        /*0110*/ 	.word	0x00000004


	//----- nvinfo : EIATTR_FRAME_SIZE
	.align		4
.L_56:
        /*0114*/ 	.byte	0x04, 0x11
        /*0116*/ 	.short	(.L_58 - .L_57)
	.align		4
.L_57:
        /*0118*/ 	.word	index@(_ZN7cutlass13device_kernelIN5flash19enable_sm80_to_sm89INS1_16FlashAttnFwdSm80INS1_25CollectiveMainloopFwdSm80ILi8ELi1ELb1EN4cute5tupleIJNS5_1CILi128EEENS7_ILi64EEENS7_ILi256EEEEEELi256ENS_10bfloat16_tEfNS_4arch4Sm80ELb1ELb0ELb0ELb0ELb1ELb0ELb1ELb1EEENS1_21CollectiveEpilogueFwdINS6_IJS8_SA_S9_EEENS6_IJNS7_ILi1EEESI_SI_EEESC_SE_Li256ELb0ELb1ELb1ELb0EEENS1_30DynamicPersistentTileSchedulerILi256ELi256ELb1ELb1ELb0EEEEEEEEEvNT_6ParamsE)
        /*011c*/ 	.word	0x00000000


	//----- nvinfo : EIATTR_REGCOUNT
	.align		4
.L_58:
        /*0120*/ 	.byte	0x04, 0x2f
        /*0122*/ 	.short	(.L_60 - .L_59)
	.align		4
.L_59:
        /*0124*/ 	.word	index@(_ZN7cutlass13device_kernelIN5flash19enable_sm80_to_sm89INS1_16FlashAttnFwdSm80INS1_25CollectiveMainloopFwdSm80ILi8ELi1ELb0EN4cute5tupleIJNS5_1CILi128EEENS7_ILi32EEENS7_ILi256EEEEEELi256ENS_10bfloat16_tEfNS_4arch4Sm80ELb0ELb1ELb0ELb1ELb1ELb1ELb1ELb1EEENS1_21CollectiveEpilogueFwdINS6_IJS8_SA_S9_EEENS6_IJNS7_ILi1EEESI_SI_EEESC_SE_Li256ELb1ELb1ELb1ELb0EEENS1_36VarlenDynamicPersistentTileSchedulerILi128ELi32ELi256ELi256ELb1ELb1ELb0ELb1ELb0ELb1EEEEEEEEEvNT_6ParamsE)
        /*0128*/ 	.word	0x00000004


	//----- nvinfo : EIATTR_FRAME_SIZE
	.align		4
.L_60:
        /*012c*/ 	.byte	0x04, 0x11
        /*012e*/ 	.short	(.L_62 - .L_61)
	.align		4
.L_61:
        /*0130*/ 	.word	index@(_ZN7cutlass13device_kernelIN5flash19enable_sm80_to_sm89INS1_16FlashAttnFwdSm80INS1_25CollectiveMainloopFwdSm80ILi8ELi1ELb0EN4cute5tupleIJNS5_1CILi128EEENS7_ILi32EEENS7_ILi256EEEEEELi256ENS_10bfloat16_tEfNS_4arch4Sm80ELb0ELb1ELb0ELb1ELb1ELb1ELb1ELb1EEENS1_21CollectiveEpilogueFwdINS6_IJS8_SA_S9_EEENS6_IJNS7_ILi1EEESI_SI_EEESC_SE_Li256ELb1ELb1ELb1ELb0EEENS1_36VarlenDynamicPersistentTileSchedulerILi128ELi32ELi256ELi256ELb1ELb1ELb0ELb1ELb0ELb1EEEEEEEEEvNT_6ParamsE)
        /*0134*/ 	.word	0x00000000


	//----- nvinfo : EIATTR_REGCOUNT
	.align		4
.L_62:
        /*0138*/ 	.byte	0x04, 0x2f
        /*013a*/ 	.short	(.L_64 - .L_63)
	.align		4
.L_63:
        /*013c*/ 	.word	index@(_ZN7cutlass13device_kernelIN5flash19enable_sm80_to_sm89INS1_16FlashAttnFwdSm80INS1_25CollectiveMainloopFwdSm80ILi8ELi1ELb1EN4cute5tupleIJNS5_1CILi128EEENS7_ILi48EEENS7_ILi256EEEEEELi256ENS_10bfloat16_tEfNS_4arch4Sm80ELb0ELb1ELb0ELb1ELb1ELb0ELb1ELb1EEENS1_21CollectiveEpilogueFwdINS6_IJS8_SA_S9_EEENS6_IJNS7_ILi1EEESI_SI_EEESC_SE_Li256ELb1ELb1ELb1ELb0EEENS1_36VarlenDynamicPersistentTileSchedulerILi128ELi48ELi256ELi256ELb1ELb1ELb0ELb1ELb0ELb1EEEEEEEEEvNT_6ParamsE)
        /*0140*/ 	.word	0x00000004


	//----- nvinfo : EIATTR_FRAME_SIZE
	.align		4
.L_64:
        /*0144*/ 	.byte	0x04, 0x11
        /*0146*/ 	.short	(.L_66 - .L_65)
	.align		4
.L_65:
        /*0148*/ 	.word	index@(_ZN7cutlass13device_kernelIN5flash19enable_sm80_to_sm89INS1_16FlashAttnFwdSm80INS1_25CollectiveMainloopFwdSm80ILi8ELi1ELb1EN4cute5tupleIJNS5_1CILi128EEENS7_ILi48EEENS7_ILi256EEEEEELi256ENS_10bfloat16_tEfNS_4arch4Sm80ELb0ELb1ELb0ELb1ELb1ELb0ELb1ELb1EEENS1_21CollectiveEpilogueFwdINS6_IJS8_SA_S9_EEENS6_IJNS7_ILi1EEESI_SI_EEESC_SE_Li256ELb1ELb1ELb1ELb0EEENS1_36VarlenDynamicPersistentTileSchedulerILi128ELi48ELi256ELi256ELb1ELb1ELb0ELb1ELb0ELb1EEEEEEEEEvNT_6ParamsE)
        /*014c*/ 	.word	0x00000000


	//----- nvinfo : EIATTR_REGCOUNT
	.align		4
.L_66:
        /*0150*/ 	.byte	0x04, 0x2f
        /*0152*/ 	.short	(.L_68 - .L_67)
	.align		4
.L_67:
        /*0154*/ 	.word	index@(_ZN7cutlass13device_kernelIN5flash19enable_sm80_to_sm89INS1_16FlashAttnFwdSm80INS1_25CollectiveMainloopFwdSm80ILi8ELi1ELb1EN4cute5tupleIJNS5_1CILi128EEENS7_ILi48EEENS7_ILi256EEEEEELi256ENS_10bfloat16_tEfNS_4arch4Sm80ELb0ELb1ELb0ELb0ELb1ELb0ELb1ELb1EEENS1_21CollectiveEpilogueFwdINS6_IJS8_SA_S9_EEENS6_IJNS7_ILi1EEESI_SI_EEESC_SE_Li256ELb0ELb1ELb1ELb0EEENS1_19SingleTileSchedulerILb0ELb1ELb1ELi128EEEEEEEEEvNT_6ParamsE)
        /*0158*/ 	.word	0x00000004


	//----- nvinfo : EIATTR_FRAME_SIZE
	.align		4
.L_68:
        /*015c*/ 	.byte	0x04, 0x11
        /*015e*/ 	.short	(.L_70 - .L_69)
	.align		4
.L_69:
        /*0160*/ 	.word	index@(_ZN7cutlass13device_kernelIN5flash19enable_sm80_to_sm89INS1_16FlashAttnFwdSm80INS1_25CollectiveMainloopFwdSm80ILi8ELi1ELb1EN4cute5tupleIJNS5_1CILi128EEENS7_ILi48EEENS7_ILi256EEEEEELi256ENS_10bfloat16_tEfNS_4arch4Sm80ELb0ELb1ELb0ELb0ELb1ELb0ELb1ELb1EEENS1_21CollectiveEpilogueFwdINS6_IJS8_SA_S9_EEENS6_IJNS7_ILi1EEESI_SI_EEESC_SE_Li256ELb0ELb1ELb1ELb0EEENS1_19SingleTileSchedulerILb0ELb1ELb1ELi128EEEEEEEEEvNT_6ParamsE)
        /*0164*/ 	.word	0x00000000


	//----- nvinfo : EIATTR_REGCOUNT
	.align		4
.L_70:
        /*0168*/ 	.byte	0x04, 0x2f
        /*016a*/ 	.short	(.L_72 - .L_71)
	.align		4
.L_71:
        /*016c*/ 	.word	index@(_ZN7cutlass13device_kernelIN5flash19enable_sm80_to_sm89INS1_16FlashAttnFwdSm80INS1_25CollectiveMainloopFwdSm80ILi8ELi1ELb0EN4cute5tupleIJNS5_1CILi128EEENS7_ILi32EEENS7_ILi256EEEEEELi256ENS_10bfloat16_tEfNS_4arch4Sm80ELb0ELb0ELb0ELb1ELb1ELb1ELb1ELb1EEENS1_21CollectiveEpilogueFwdINS6_IJS8_SA_S9_EEENS6_IJNS7_ILi1EEESI_SI_EEESC_SE_Li256ELb1ELb1ELb1ELb0EEENS1_36VarlenDynamicPersistentTileSchedulerILi128ELi32ELi256ELi256ELb1ELb1ELb0ELb0ELb1ELb1EEEEEEEEEvNT_6ParamsE)
        /*0170*/ 	.word	0x00000004


	//----- nvinfo : EIATTR_FRAME_SIZE
	.align		4
.L_72:
        /*0174*/ 	.byte	0x04, 0x11
        /*0176*/ 	.short	(.L_74 - .L_73)
	.align		4
.L_73:
        /*0178*/ 	.word	index@(_ZN7cutlass13device_kernelIN5flash19enable_sm80_to_sm89INS1_16FlashAttnFwdSm80INS1_25CollectiveMainloopFwdSm80ILi8ELi1ELb0EN4cute5tupleIJNS5_1CILi128EEENS7_ILi32EEENS7_ILi256EEEEEELi256ENS_10bfloat16_tEfNS_4arch4Sm80ELb0ELb0ELb0ELb1ELb1ELb1ELb1ELb1EEENS1_21CollectiveEpilogueFwdINS6_IJS8_SA_S9_EEENS6_IJNS7_ILi1EEESI_SI_EEESC_SE_Li256ELb1ELb1ELb1ELb0EEENS1_36VarlenDynamicPersistentTileSchedulerILi128ELi32ELi256ELi256ELb1ELb1ELb0ELb0ELb1ELb1EEEEEEEEEvNT_6ParamsE)
        /*017c*/ 	.word	0x00000000


	//----- nvinfo : EIATTR_REGCOUNT
	.align		4
.L_74:
        /*0180*/ 	.byte	0x04, 0x2f
        /*0182*/ 	.short	(.L_76 - .L_75)
	.align		4
.L_75:
        /*0184*/ 	.word	index@(_ZN7cutlass13device_kernelIN5flash19enable_sm80_to_sm89INS1_16FlashAttnFwdSm80INS1_25CollectiveMainloopFwdSm80ILi8ELi1ELb1EN4cute5tupleIJNS5_1CILi128EEENS7_ILi48EEENS7_ILi256EEEEEELi256ENS_10bfloat16_tEfNS_4arch4Sm80ELb0ELb0ELb0ELb1ELb1ELb0ELb1ELb1EEENS1_21CollectiveEpilogueFwdINS6_IJS8_SA_S9_EEENS6_IJNS7_ILi1EEESI_SI_EEESC_SE_Li256ELb1ELb1ELb1ELb0EEENS1_36VarlenDynamicPersistentTileSchedulerILi128ELi48ELi256ELi256ELb1ELb1ELb0ELb0ELb1ELb1EEEEEEEEEvNT_6ParamsE)
        /*0188*/ 	.word	0x00000004


	//----- nvinfo : EIATTR_FRAME_SIZE
	.align		4
.L_76:
        /*018c*/ 	.byte	0x04, 0x11
        /*018e*/ 	.short	(.L_78 - .L_77)
	.align		4
.L_77:
        /*0190*/ 	.word	index@(_ZN7cutlass13device_kernelIN5flash19enable_sm80_to_sm89INS1_16FlashAttnFwdSm80INS1_25CollectiveMainloopFwdSm80ILi8ELi1ELb1EN4cute5tupleIJNS5_1CILi128EEENS7_ILi48EEENS7_ILi256EEEEEELi256ENS_10bfloat16_tEfNS_4arch4Sm80ELb0ELb0ELb0ELb1ELb1ELb0ELb1ELb1EEENS1_21CollectiveEpilogueFwdINS6_IJS8_SA_S9_EEENS6_IJNS7_ILi1EEESI_SI_EEESC_SE_Li256ELb1ELb1ELb1ELb0EEENS1_36VarlenDynamicPersistentTileSchedulerILi128ELi48ELi256ELi256ELb1ELb1ELb0ELb0ELb1ELb1EEEEEEEEEvNT_6ParamsE)
        /*0194*/ 	.word	0x00000000


	//----- nvinfo : EIATTR_REGCOUNT
	.align		4
.L_78:
        /*0198*/ 	.byte	0x04, 0x2f
        /*019a*/ 	.short	(.L_80 - .L_79)
	.align		4
.L_79:
        /*019c*/ 	.word	index@(_ZN7cutlass13device_kernelIN5flash19enable_sm80_to_sm89INS1_16FlashAttnFwdSm80INS1_25CollectiveMainloopFwdSm80ILi8ELi1ELb1EN4cute5tupleIJNS5_1CILi128EEENS7_ILi64EEENS7_ILi256EEEEEELi256ENS_10bfloat16_tEfNS_4arch4Sm80ELb0ELb0ELb0ELb0ELb1ELb0ELb1ELb1EEENS1_21CollectiveEpilogueFwdINS6_IJS8_SA_S9_EEENS6_IJNS7_ILi1EEESI_SI_EEESC_SE_Li256ELb0ELb1ELb1ELb0EEENS1_19SingleTileSchedulerILb0ELb1ELb1ELi128EEEEEEEEEvNT_6ParamsE)
        /*01a0*/ 	.word	0x00000004


	//----- nvinfo : EIATTR_FRAME_SIZE
	.align		4
.L_80:
        /*01a4*/ 	.byte	0x04, 0x11
        /*01a6*/ 	.short	(.L_82 - .L_81)
	.align		4
.L_81:
        /*01a8*/ 	.word	index@(_ZN7cutlass13device_kernelIN5flash19enable_sm80_to_sm89INS1_16FlashAttnFwdSm80INS1_25CollectiveMainloopFwdSm80ILi8ELi1ELb1EN4cute5tupleIJNS5_1CILi128EEENS7_ILi64EEENS7_ILi256EEEEEELi256ENS_10bfloat16_tEfNS_4arch4Sm80ELb0ELb0ELb0ELb0ELb1ELb0ELb1ELb1EEENS1_21CollectiveEpilogueFwdINS6_IJS8_SA_S9_EEENS6_IJNS7_ILi1EEESI_SI_EEESC_SE_Li256ELb0ELb1ELb1ELb0EEENS1_19SingleTileSchedulerILb0ELb1ELb1ELi128EEEEEEEEEvNT_6ParamsE)
        /*01ac*/ 	.word	0x00000000


	//----- nvinfo : EIATTR_MIN_STACK_SIZE
	.align		4
.L_82:
        /*01b0*/ 	.byte	0x04, 0x12
        /*01b2*/ 	.short	(.L_84 - .L_83)
	.align		4
.L_83:
        /*01b4*/ 	.word	index@(_ZN7cutlass13device_kernelIN5flash19enable_sm80_to_sm89INS1_16FlashAttnFwdSm80INS1_25CollectiveMainloopFwdSm80ILi8ELi1ELb1EN4cute5tupleIJNS5_1CILi128EEENS7_ILi64EEENS7_ILi256EEEEEELi256ENS_10bfloat16_tEfNS_4arch4Sm80ELb0ELb0ELb0ELb0ELb1ELb0ELb1ELb1EEENS1_21CollectiveEpilogueFwdINS6_IJS8_SA_S9_EEENS6_IJNS7_ILi1EEESI_SI_EEESC_SE_Li256ELb0ELb1ELb1ELb0EEENS1_19SingleTileSchedulerILb0ELb1ELb1ELi128EEEEEEEEEvNT_6ParamsE)
        /*01b8*/ 	.word	0x00000000


	//----- nvinfo : EIATTR_MIN_STACK_SIZE
	.align		4
.L_84:
        /*01bc*/ 	.byte	0x04, 0x12
        /*01be*/ 	.short	(.L_86 - .L_85)
	.align		4
.L_85:
        /*01c0*/ 	.word	index@(_ZN7cutlass13device_kernelIN5flash19enable_sm80_to_sm89INS1_16FlashAttnFwdSm80INS1_25CollectiveMainloopFwdSm80ILi8ELi1ELb1EN4cute5tupleIJNS5_1CILi128EEENS7_ILi48EEENS7_ILi256EEEEEELi256ENS_10bfloat16_tEfNS_4arch4Sm80ELb0ELb0ELb0ELb1ELb1ELb0ELb1ELb1EEENS1_21CollectiveEpilogueFwdINS6_IJS8_SA_S9_EEENS6_IJNS7_ILi1EEESI_SI_EEESC_SE_Li256ELb1ELb1ELb1ELb0EEENS1_36VarlenDynamicPersistentTileSchedulerILi128ELi48ELi256ELi256ELb1ELb1ELb0ELb0ELb1ELb1EEEEEEEEEvNT_6ParamsE)
        /*01c4*/ 	.word	0x00000000


	//----- nvinfo : EIATTR_MIN_STACK_SIZE
	.align		4
.L_86:
        /*01c8*/ 	.byte	0x04, 0x12
        /*01ca*/ 	.short	(.L_88 - .L_87)
	.align		4
.L_87:
        /*01cc*/ 	.word	index@(_ZN7cutlass13device_kernelIN5flash19enable_sm80_to_sm89INS1_16FlashAttnFwdSm80INS1_25CollectiveMainloopFwdSm80ILi8ELi1ELb0EN4cute5tupleIJNS5_1CILi128EEENS7_ILi32EEENS7_ILi256EEEEEELi256ENS_10bfloat16_tEfNS_4arch4Sm80ELb0ELb0ELb0ELb1ELb1ELb1ELb1ELb1EEENS1_21CollectiveEpilogueFwdINS6_IJS8_SA_S9_EEENS6_IJNS7_ILi1EEESI_SI_EEESC_SE_Li256ELb1ELb1ELb1ELb0EEENS1_36VarlenDynamicPersistentTileSchedulerILi128ELi32ELi256ELi256ELb1ELb1ELb0ELb0ELb1ELb1EEEEEEEEEvNT_6ParamsE)
        /*01d0*/ 	.word	0x00000000


	//----- nvinfo : EIATTR_MIN_STACK_SIZE
	.align		4
.L_88:
        /*01d4*/ 	.byte	0x04, 0x12
        /*01d6*/ 	.short	(.L_90 - .L_89)
	.align		4
.L_89:
        /*01d8*/ 	.word	index@(_ZN7cutlass13device_kernelIN5flash19enable_sm80_to_sm89INS1_16FlashAttnFwdSm80INS1_25CollectiveMainloopFwdSm80ILi8ELi1ELb1EN4cute5tupleIJNS5_1CILi128EEENS7_ILi48EEENS7_ILi256EEEEEELi256ENS_10bfloat16_tEfNS_4arch4Sm80ELb0ELb1ELb0ELb0ELb1ELb0ELb1ELb1EEENS1_21CollectiveEpilogueFwdINS6_IJS8_SA_S9_EEENS6_IJNS7_ILi1EEESI_SI_EEESC_SE_Li256ELb0ELb1ELb1ELb0EEENS1_19SingleTileSchedulerILb0ELb1ELb1ELi128EEEEEEEEEvNT_6ParamsE)
        /*01dc*/ 	.word	0x00000000


	//----- nvinfo : EIATTR_MIN_STACK_SIZE
	.align		4
.L_90:
        /*01e0*/ 	.byte	0x04, 0x12
        /*01e2*/ 	.short	(.L_92 - .L_91)
	.align		4
.L_91:
        /*01e4*/ 	.word	index@(_ZN7cutlass13device_kernelIN5flash19enable_sm80_to_sm89INS1_16FlashAttnFwdSm80INS1_25CollectiveMainloopFwdSm80ILi8ELi1ELb1EN4cute5tupleIJNS5_1CILi128EEENS7_ILi48EEENS7_ILi256EEEEEELi256ENS_10bfloat16_tEfNS_4arch4Sm80ELb0ELb1ELb0ELb1ELb1ELb0ELb1ELb1EEENS1_21CollectiveEpilogueFwdINS6_IJS8_SA_S9_EEENS6_IJNS7_ILi1EEESI_SI_EEESC_SE_Li256ELb1ELb1ELb1ELb0EEENS1_36VarlenDynamicPersistentTileSchedulerILi128ELi48ELi256ELi256ELb1ELb1ELb0ELb1ELb0ELb1EEEEEEEEEvNT_6ParamsE)
        /*01e8*/ 	.word	0x00000000


	//----- nvinfo : EIATTR_MIN_STACK_SIZE
	.align		4
.L_92:
        /*01ec*/ 	.byte	0x04, 0x12
        /*01ee*/ 	.short	(.L_94 - .L_93)
	.align		4
.L_93:
        /*01f0*/ 	.word	index@(_ZN7cutlass13device_kernelIN5flash19enable_sm80_to_sm89INS1_16FlashAttnFwdSm80INS1_25CollectiveMainloopFwdSm80ILi8ELi1ELb0EN4cute5tupleIJNS5_1CILi128EEENS7_ILi32EEENS7_ILi256EEEEEELi256ENS_10bfloat16_tEfNS_4arch4Sm80ELb0ELb1ELb0ELb1ELb1ELb1ELb1ELb1EEENS1_21CollectiveEpilogueFwdINS6_IJS8_SA_S9_EEENS6_IJNS7_ILi1EEESI_SI_EEESC_SE_Li256ELb1ELb1ELb1ELb0EEENS1_36VarlenDynamicPersistentTileSchedulerILi128ELi32ELi256ELi256ELb1ELb1ELb0ELb1ELb0ELb1EEEEEEEEEvNT_6ParamsE)
        /*01f4*/ 	.word	0x00000000


	//----- nvinfo : EIATTR_MIN_STACK_SIZE
	.align		4
.L_94:
        /*01f8*/ 	.byte	0x04, 0x12
        /*01fa*/ 	.short	(.L_96 - .L_95)
	.align		4
.L_95:
        /*01fc*/ 	.word	index@(_ZN7cutlass13device_kernelIN5flash19enable_sm80_to_sm89INS1_16FlashAttnFwdSm80INS1_25CollectiveMainloopFwdSm80ILi8ELi1ELb1EN4cute5tupleIJNS5_1CILi128EEENS7_ILi64EEENS7_ILi256EEEEEELi256ENS_10bfloat16_tEfNS_4arch4Sm80ELb1ELb0ELb0ELb0ELb1ELb0ELb1ELb1EEENS1_21CollectiveEpilogueFwdINS6_IJS8_SA_S9_EEENS6_IJNS7_ILi1EEESI_SI_EEESC_SE_Li256ELb0ELb1ELb1ELb0EEENS1_30DynamicPersistentTileSchedulerILi256ELi256ELb1ELb1ELb0EEEEEEEEEvNT_6ParamsE)
        /*0200*/ 	.word	0x00000000


	//----- nvinfo : EIATTR_MIN_STACK_SIZE
	.align		4
.L_96:
        /*0204*/ 	.byte	0x04, 0x12
        /*0206*/ 	.short	(.L_98 - .L_97)
	.align		4
.L_97:
        /*0208*/ 	.word	index@(_ZN7cutlass13device_kernelIN5flash19enable_sm80_to_sm89INS1_16FlashAttnFwdSm80INS1_25CollectiveMainloopFwdSm80ILi8ELi1ELb1EN4cute5tupleIJNS5_1CILi128EEENS7_ILi48EEENS7_ILi256EEEEEELi256ENS_10bfloat16_tEfNS_4arch4Sm80ELb1ELb0ELb0ELb1ELb1ELb0ELb1ELb1EEENS1_21CollectiveEpilogueFwdINS6_IJS8_SA_S9_EEENS6_IJNS7_ILi1EEESI_SI_EEESC_SE_Li256ELb1ELb1ELb1ELb0EEENS1_36VarlenDynamicPersistentTileSchedulerILi128ELi48ELi256ELi256ELb1ELb1ELb0ELb1ELb1ELb1EEEEEEEEEvNT_6ParamsE)
        /*020c*/ 	.word	0x00000000


	//----- nvinfo : EIATTR_MIN_STACK_SIZE
	.align		4
.L_98:
        /*0210*/ 	.byte	0x04, 0x12
        /*0212*/ 	.short	(.L_100 - .L_99)
	.align		4
.L_99:
        /*0214*/ 	.word	index@(_ZN7cutlass13device_kernelIN5flash19enable_sm80_to_sm89INS1_16FlashAttnFwdSm80INS1_25CollectiveMainloopFwdSm80ILi8ELi1ELb0EN4cute5tupleIJNS5_1CILi128EEENS7_ILi32EEENS7_ILi256EEEEEELi256ENS_10bfloat16_tEfNS_4arch4Sm80ELb1ELb0ELb0ELb1ELb1ELb1ELb1ELb1EEENS1_21CollectiveEpilogueFwdINS6_IJS8_SA_S9_EEENS6_IJNS7_ILi1EEESI_SI_EEESC_SE_Li256ELb1ELb1ELb1ELb0EEENS1_36VarlenDynamicPersistentTileSchedulerILi128ELi32ELi256ELi256ELb1ELb1ELb0ELb1ELb1ELb1EEEEEEEEEvNT_6ParamsE)
        /*0218*/ 	.word	0x00000000


	//----- nvinfo : EIATTR_MIN_STACK_SIZE
	.align		4
.L_100:
        /*021c*/ 	.byte	0x04, 0x12
        /*021e*/ 	.short	(.L_102 - .L_101)
	.align		4
.L_101:
        /*0220*/ 	.word	index@(_ZN7cutlass13device_kernelIN5flash19enable_sm80_to_sm89INS1_16FlashAttnFwdSm80INS1_25CollectiveMainloopFwdSm80ILi8ELi1ELb0EN4cute5tupleIJNS5_1CILi128EEENS7_ILi96EEENS7_ILi256EEEEEELi256ENS_10bfloat16_tEfNS_4arch4Sm80ELb0ELb0ELb0ELb0ELb1ELb0ELb1ELb1EEENS1_21CollectiveEpilogueFwdINS6_IJS8_SA_S9_EEENS6_IJNS7_ILi1EEESI_SI_EEESC_SE_Li256ELb0ELb1ELb1ELb0EEENS1_19SingleTileSchedulerILb0ELb1ELb1ELi128EEEEEEEEEvNT_6ParamsE)
        /*0224*/ 	.word	0x00000000


	//----- nvinfo : EIATTR_MIN_STACK_SIZE
	.align		4
.L_102:
        /*0228*/ 	.byte	0x04, 0x12
        /*022a*/ 	.short	(.L_104 - .L_103)
	.align		4
.L_103:
        /*022c*/ 	.word	index@(_ZN7cutlass13device_kernelIN5flash19enable_sm80_to_sm89INS1_16FlashAttnFwdSm80INS1_25CollectiveMainloopFwdSm80ILi8ELi1ELb0EN4cute5tupleIJNS5_1CILi128EEENS7_ILi64EEENS7_ILi256EEEEEELi256ENS_10bfloat16_tEfNS_4arch4Sm80ELb0ELb0ELb0ELb1ELb1ELb0ELb1ELb1EEENS1_21CollectiveEpilogueFwdINS6_IJS8_SA_S9_EEENS6_IJNS7_ILi1EEESI_SI_EEESC_SE_Li256ELb1ELb1ELb1ELb0EEENS1_36VarlenDynamicPersistentTileSchedulerILi128ELi64ELi256ELi256ELb1ELb1ELb0ELb0ELb1ELb1EEEEEEEEEvNT_6ParamsE)
        /*0230*/ 	.word	0x00000000


	//----- nvinfo : EIATTR_MIN_STACK_SIZE
	.align		4
.L_104:
        /*0234*/ 	.byte	0x04, 0x12
        /*0236*/ 	.short	(.L_106 - .L_105)
	.align		4
.L_105:
        /*0238*/ 	.word	index@(_ZN7cutlass13device_kernelIN5flash19enable_sm80_to_sm89INS1_16FlashAttnFwdSm80INS1_25CollectiveMainloopFwdSm80ILi8ELi1ELb0EN4cute5tupleIJNS5_1CILi128EEENS7_ILi48EEENS7_ILi256EEEEEELi256ENS_10bfloat16_tEfNS_4arch4Sm80ELb0ELb0ELb0ELb1ELb1ELb1ELb1ELb1EEENS1_21CollectiveEpilogueFwdINS6_IJS8_SA_S9_EEENS6_IJNS7_ILi1EEESI_SI_EEESC_SE_Li256ELb1ELb1ELb1ELb0EEENS1_36VarlenDynamicPersistentTileSchedulerILi128ELi48ELi256ELi256ELb1ELb1ELb0ELb0ELb1ELb1EEEEEEEEEvNT_6ParamsE)
        /*023c*/ 	.word	0x00000000


	//----- nvinfo : EIATTR_MIN_STACK_SIZE
	.align		4
.L_106:
        /*0240*/ 	.byte	0x04, 0x12
        /*0242*/ 	.short	(.L_108 - .L_107)
	.align		4
.L_107:
        /*0244*/ 	.word	index@(_ZN7cutlass13device_kernelIN5flash19enable_sm80_to_sm89INS1_16FlashAttnFwdSm80INS1_25CollectiveMainloopFwdSm80ILi8ELi1ELb0EN4cute5tupleIJNS5_1CILi128EEENS7_ILi64EEENS7_ILi256EEEEEELi256ENS_10bfloat16_tEfNS_4arch4Sm80ELb0ELb1ELb0ELb0ELb1ELb0ELb1ELb1EEENS1_21CollectiveEpilogueFwdINS6_IJS8_SA_S9_EEENS6_IJNS7_ILi1EEESI_SI_EEESC_SE_Li256ELb0ELb1ELb1ELb0EEENS1_19SingleTileSchedulerILb0ELb1ELb1ELi128EEEEEEEEEvNT_6ParamsE)
        /*0248*/ 	.word	0x00000000


	//----- nvinfo : EIATTR_MIN_STACK_SIZE
	.align		4
.L_108:
        /*024c*/ 	.byte	0x04, 0x12
        /*024e*/ 	.short	(.L_110 - .L_109)
	.align		4
.L_109:
        /*0250*/ 	.word	index@(_ZN7cutlass13device_kernelIN5flash19enable_sm80_to_sm89INS1_16FlashAttnFwdSm80INS1_25CollectiveMainloopFwdSm80ILi8ELi1ELb0EN4cute5tupleIJNS5_1CILi128EEENS7_ILi64EEENS7_ILi256EEEEEELi256ENS_10bfloat16_tEfNS_4arch4Sm80ELb0ELb1ELb0ELb1ELb1ELb0ELb1ELb1EEENS1_21CollectiveEpilogueFwdINS6_IJS8_SA_S9_EEENS6_IJNS7_ILi1EEESI_SI_EEESC_SE_Li256ELb1ELb1ELb1ELb0EEENS1_36VarlenDynamicPersistentTileSchedulerILi128ELi64ELi256ELi256ELb1ELb1ELb0ELb1ELb0ELb1EEEEEEEEEvNT_6ParamsE)
        /*0254*/ 	.word	0x00000000


	//----- nvinfo : EIATTR_MIN_STACK_SIZE
	.align		4
.L_110:
        /*0258*/ 	.byte	0x04, 0x12
        /*025a*/ 	.short	(.L_112 - .L_111)
	.align		4
.L_111:
        /*025c*/ 	.word	index@(_ZN7cutlass13device_kernelIN5flash19enable_sm80_to_sm89INS1_16FlashAttnFwdSm80INS1_25CollectiveMainloopFwdSm80ILi8ELi1ELb0EN4cute5tupleIJNS5_1CILi128EEENS7_ILi48EEENS7_ILi256EEEEEELi256ENS_10bfloat16_tEfNS_4arch4Sm80ELb0ELb1ELb0ELb1ELb1ELb1ELb1ELb1EEENS1_21CollectiveEpilogueFwdINS6_IJS8_SA_S9_EEENS6_IJNS7_ILi1EEESI_SI_EEESC_SE_Li256ELb1ELb1ELb1ELb0EEENS1_36VarlenDynamicPersistentTileSchedulerILi128ELi48ELi256ELi256ELb1ELb1ELb0ELb1ELb0ELb1EEEEEEEEEvNT_6ParamsE)
        /*0260*/ 	.word	0x00000000


	//----- nvinfo : EIATTR_MIN_STACK_SIZE
	.align		4
.L_112:
        /*0264*/ 	.byte	0x04, 0x12
        /*0266*/ 	.short	(.L_114 - .L_113)
	.align		4
.L_113:
        /*0268*/ 	.word	index@(_ZN7cutlass13device_kernelIN5flash19enable_sm80_to_sm89INS1_16FlashAttnFwdSm80INS1_25CollectiveMainloopFwdSm80ILi8ELi1ELb0EN4cute5tupleIJNS5_1CILi128EEENS7_ILi96EEENS7_ILi256EEEEEELi256ENS_10bfloat16_tEfNS_4arch4Sm80ELb1ELb0ELb0ELb0ELb1ELb0ELb1ELb1EEENS1_21CollectiveEpilogueFwdINS6_IJS8_SA_S9_EEENS6_IJNS7_ILi1EEESI_SI_EEESC_SE_Li256ELb0ELb1ELb1ELb0EEENS1_30DynamicPersistentTileSchedulerILi256ELi256ELb1ELb1ELb0EEEEEEEEEvNT_6ParamsE)
        /*026c*/ 	.word	0x00000000


	//----- nvinfo : EIATTR_MIN_STACK_SIZE
	.align		4
.L_114:
        /*0270*/ 	.byte	0x04, 0x12
        /*0272*/ 	.short	(.L_116 - .L_115)
	.align		4
.L_115:
        /*0274*/ 	.word	index@(_ZN7cutlass13device_kernelIN5flash19enable_sm80_to_sm89INS1_16FlashAttnFwdSm80INS1_25CollectiveMainloopFwdSm80ILi8ELi1ELb0EN4cute5tupleIJNS5_1CILi128EEENS7_ILi64EEENS7_ILi256EEEEEELi256ENS_10bfloat16_tEfNS_4arch4Sm80ELb1ELb0ELb0ELb1ELb1ELb0ELb1ELb1EEENS1_21CollectiveEpilogueFwdINS6_IJS8_SA_S9_EEENS6_IJNS7_ILi1EEESI_SI_EEESC_SE_Li256ELb1ELb1ELb1ELb0EEENS1_36VarlenDynamicPersistentTileSchedulerILi128ELi64ELi256ELi256ELb1ELb1ELb0ELb1ELb1ELb1EEEEEEEEEvNT_6ParamsE)
        /*0278*/ 	.word	0x00000000


	//----- nvinfo : EIATTR_MIN_STACK_SIZE
	.align		4
.L_116:
        /*027c*/ 	.byte	0x04, 0x12
        /*027e*/ 	.short	(.L_118 - .L_117)
	.align		4
.L_117:
        /*0280*/ 	.word	index@(_ZN7cutlass13device_kernelIN5flash19enable_sm80_to_sm89INS1_16FlashAttnFwdSm80INS1_25CollectiveMainloopFwdSm80ILi8ELi1ELb0EN4cute5tupleIJNS5_1CILi128EEENS7_ILi48EEENS7_ILi256EEEEEELi256ENS_10bfloat16_tEfNS_4arch4Sm80ELb1ELb0ELb0ELb1ELb1ELb1ELb1ELb1EEENS1_21CollectiveEpilogueFwdINS6_IJS8_SA_S9_EEENS6_IJNS7_ILi1EEESI_SI_EEESC_SE_Li256ELb1ELb1ELb1ELb0EEENS1_36VarlenDynamicPersistentTileSchedulerILi128ELi48ELi256ELi256ELb1ELb1ELb0ELb1ELb1ELb1EEEEEEEEEvNT_6ParamsE)
        /*0284*/ 	.word	0x00000000
.L_118:


//--------------------- .nv.compat                --------------------------
	.section	.nv.compat,"",@"SHT_CUDA_COMPAT_INFO"
	.align	4
        /*0000*/ 	.byte	0x02, 0x09, 0x01, 0x00, 0x02, 0x02, 0x01, 0x00, 0x02, 0x05, 0x05, 0x00, 0x03, 0x07, 0x01, 0x01
        /*0010*/ 	.byte	0x02, 0x03, 0x00, 0x00, 0x02, 0x06, 0x01, 0x00, 0x04, 0x0b, 0x08, 0x00, 0x09, 0x00, 0x00, 0x00
        /*0020*/ 	.byte	0x00, 0x00, 0x00, 0x00


//--------------------- .nv.info._ZN7cutlass13device_kernelIN5flash19enable_sm80_to_sm89INS1_16FlashAttnFwdSm80INS1_25CollectiveMainloopFwdSm80ILi8ELi1ELb1EN4cute5tupleIJNS5_1CILi128EEENS7_ILi64EEENS7_ILi256EEEEEELi256ENS_10bfloat16_tEfNS_4arch4Sm80ELb0ELb0ELb0ELb0ELb1ELb0ELb1ELb1EEENS1_21CollectiveEpilogueFwdINS6_IJS8_SA_S9_EEENS6_IJNS7_ILi1EEESI_SI_EEESC_SE_Li256ELb0ELb1ELb1ELb0EEENS1_19SingleTileSchedulerILb0ELb1ELb1ELi128EEEEEEEEEvNT_6ParamsE --------------------------
	.section	.nv.info._ZN7cutlass13device_kernelIN5flash19enable_sm80_to_sm89INS1_16FlashAttnFwdSm80INS1_25CollectiveMainloopFwdSm80ILi8ELi1ELb1EN4cute5tupleIJNS5_1CILi128EEENS7_ILi64EEENS7_ILi256EEEEEELi256ENS_10bfloat16_tEfNS_4arch4Sm80ELb0ELb0ELb0ELb0ELb1ELb0ELb1ELb1EEENS1_21CollectiveEpilogueFwdINS6_IJS8_SA_S9_EEENS6_IJNS7_ILi1EEESI_SI_EEESC_SE_Li256ELb0ELb1ELb1ELb0EEENS1_19SingleTileSchedulerILb0ELb1ELb1ELi128EEEEEEEEEvNT_6ParamsE,"",@"SHT_CUDA_INFO"
	.sectionflags	@""
	.align	4


	//----- nvinfo : EIATTR_CUDA_API_VERSION
	.align		4
        /*0000*/ 	.byte	0x04, 0x37
        /*0002*/ 	.short	(.L_120 - .L_119)
.L_119:
        /*0004*/ 	.word	0x00000082


	//----- nvinfo : EIATTR_KPARAM_INFO
	.align		4
.L_120:
        /*0008*/ 	.byte	0x04, 0x17
        /*000a*/ 	.short	(.L_122 - .L_121)
.L_121:
        /*000c*/ 	.word	0x00000000
        /*0010*/ 	.short	0x0000
        /*0012*/ 	.short	0x0000
        /*0014*/ 	.byte	0x00, 0xf0, 0x61, 0x10


	//----- nvinfo : EIATTR_SPARSE_MMA_MASK
	.align		4
.L_122:
        /*0018*/ 	.byte	0x03, 0x50
        /*001a*/ 	.short	0x0000


	//----- nvinfo : EIATTR_MAXREG_COUNT
	.align		4
        /*001c*/ 	.byte	0x03, 0x1b
        /*001e*/ 	.short	0x00ff


	//----- nvinfo : EIATTR_MERCURY_ISA_VERSION
	.align		4
        /*0020*/ 	.byte	0x03, 0x5f
        /*0022*/ 	.short	0x0101


	//----- nvinfo : EIATTR_VRC_CTA_INIT_COUNT
	.align		4
        /*0024*/ 	.byte	0x02, 0x4a
	.zero		1
	.zero		1


	//----- nvinfo : EIATTR_EXIT_INSTR_OFFSETS
	.align		4
        /*0028*/ 	.byte	0x04, 0x1c
        /*002a*/ 	.short	(.L_124 - .L_123)


	//   ....[0]....
.L_123:
        /*002c*/ 	.word	0x00000010


	//----- nvinfo : EIATTR_MAX_THREADS
	.align		4
.L_124:
        /*0030*/ 	.byte	0x04, 0x05
        /*0032*/ 	.short	(.L_126 - .L_125)
.L_125:
        /*0034*/ 	.word	0x00000100
        /*0038*/ 	.word	0x00000001
        /*003c*/ 	.word	0x00000001


	//----- nvinfo : EIATTR_CBANK_PARAM_SIZE
	.align		4
.L_126:
        /*0040*/ 	.byte	0x03, 0x19
        /*0042*/ 	.short	0x0418


	//----- nvinfo : EIATTR_PARAM_CBANK
	.align		4
        /*0044*/ 	.byte	0x04, 0x0a
        /*0046*/ 	.short	(.L_128 - .L_127)
	.align		4
.L_127:
        /*0048*/ 	.word	index@(.nv.constant0._ZN7cutlass13device_kernelIN5flash19enable_sm80_to_sm89INS1_16FlashAttnFwdSm80INS1_25CollectiveMainloopFwdSm80ILi8ELi1ELb1EN4cute5tupleIJNS5_1CILi128EEENS7_ILi64EEENS7_ILi256EEEEEELi256ENS_10bfloat16_tEfNS_4arch4Sm80ELb0ELb0ELb0ELb0ELb1ELb0ELb1ELb1EEENS1_21CollectiveEpilogueFwdINS6_IJS8_SA_S9_EEENS6_IJNS7_ILi1EEESI_SI_EEESC_SE_Li256ELb0ELb1ELb1ELb0EEENS1_19SingleTileSchedulerILb0ELb1ELb1ELi128EEEEEEEEEvNT_6ParamsE)
        /*004c*/ 	.short	0x0380
        /*004e*/ 	.short	0x0418


	//----- nvinfo : EIATTR_SW_WAR
	.align		4
.L_128:
        /*0050*/ 	.byte	0x04, 0x36
        /*0052*/ 	.short	(.L_130 - .L_129)
.L_129:
        /*0054*/ 	.word	0x00000008
.L_130:


//--------------------- .nv.info._ZN7cutlass13device_kernelIN5flash19enable_sm80_to_sm89INS1_16FlashAttnFwdSm80INS1_25CollectiveMainloopFwdSm80ILi8ELi1ELb1EN4cute5tupleIJNS5_1CILi128EEENS7_ILi48EEENS7_ILi256EEEEEELi256ENS_10bfloat16_tEfNS_4arch4Sm80ELb0ELb0ELb0ELb1ELb1ELb0ELb1ELb1EEENS1_21CollectiveEpilogueFwdINS6_IJS8_SA_S9_EEENS6_IJNS7_ILi1EEESI_SI_EEESC_SE_Li256ELb1ELb1ELb1ELb0EEENS1_36VarlenDynamicPersistentTileSchedulerILi128ELi48ELi256ELi256ELb1ELb1ELb0ELb0ELb1ELb1EEEEEEEEEvNT_6ParamsE --------------------------
	.section	.nv.info._ZN7cutlass13device_kernelIN5flash19enable_sm80_to_sm89INS1_16FlashAttnFwdSm80INS1_25CollectiveMainloopFwdSm80ILi8ELi1ELb1EN4cute5tupleIJNS5_1CILi128EEENS7_ILi48EEENS7_ILi256EEEEEELi256ENS_10bfloat16_tEfNS_4arch4Sm80ELb0ELb0ELb0ELb1ELb1ELb0ELb1ELb1EEENS1_21CollectiveEpilogueFwdINS6_IJS8_SA_S9_EEENS6_IJNS7_ILi1EEESI_SI_EEESC_SE_Li256ELb1ELb1ELb1ELb0EEENS1_36VarlenDynamicPersistentTileSchedulerILi128ELi48ELi256ELi256ELb1ELb1ELb0ELb0ELb1ELb1EEEEEEEEEvNT_6ParamsE,"",@"SHT_CUDA_INFO"
	.sectionflags	@""
	.align	4


	//----- nvinfo : EIATTR_CUDA_API_VERSION
	.align		4
        /*0000*/ 	.byte	0x04, 0x37
        /*0002*/ 	.short	(.L_132 - .L_131)
.L_131:
        /*0004*/ 	.word	0x00000082


	//----- nvinfo : EIATTR_KPARAM_INFO
	.align		4
.L_132:
        /*0008*/ 	.byte	0x04, 0x17
        /*000a*/ 	.short	(.L_134 - .L_133)
.L_133:
        /*000c*/ 	.word	0x00000000
        /*0010*/ 	.short	0x0000
        /*0012*/ 	.short	0x0000
        /*0014*/ 	.byte	0x00, 0xf0, 0xe1, 0x10


	//----- nvinfo : EIATTR_SPARSE_MMA_MASK
	.align		4
.L_134:
        /*0018*/ 	.byte	0x03, 0x50
        /*001a*/ 	.short	0x0000


	//----- nvinfo : EIATTR_MAXREG_COUNT
	.align		4
        /*001c*/ 	.byte	0x03, 0x1b
        /*001e*/ 	.short	0x00ff


	//----- nvinfo : EIATTR_MERCURY_ISA_VERSION
	.align		4
        /*0020*/ 	.byte	0x03, 0x5f
        /*0022*/ 	.short	0x0101


	//----- nvinfo : EIATTR_VRC_CTA_INIT_COUNT
	.align		4
        /*0024*/ 	.byte	0x02, 0x4a
	.zero		1
	.zero		1


	//----- nvinfo : EIATTR_EXIT_INSTR_OFFSETS
	.align		4
        /*0028*/ 	.byte	0x04, 0x1c
        /*002a*/ 	.short	(.L_136 - .L_135)


	//   ....[0]....
.L_135:
        /*002c*/ 	.word	0x00000010


	//----- nvinfo : EIATTR_MAX_THREADS
	.align		4
.L_136:
        /*0030*/ 	.byte	0x04, 0x05
        /*0032*/ 	.short	(.L_138 - .L_137)
.L_137:
        /*0034*/ 	.word	0x00000100
        /*0038*/ 	.word	0x00000001
        /*003c*/ 	.word	0x00000001


	//----- nvinfo : EIATTR_CBANK_PARAM_SIZE
	.align		4
.L_138:
        /*0040*/ 	.byte	0x03, 0x19
        /*0042*/ 	.short	0x0438


	//----- nvinfo : EIATTR_PARAM_CBANK
	.align		4
        /*0044*/ 	.byte	0x04, 0x0a
        /*0046*/ 	.short	(.L_140 - .L_139)
	.align		4
.L_139:
        /*0048*/ 	.word	index@(.nv.constant0._ZN7cutlass13device_kernelIN5flash19enable_sm80_to_sm89INS1_16FlashAttnFwdSm80INS1_25CollectiveMainloopFwdSm80ILi8ELi1ELb1EN4cute5tupleIJNS5_1CILi128EEENS7_ILi48EEENS7_ILi256EEEEEELi256ENS_10bfloat16_tEfNS_4arch4Sm80ELb0ELb0ELb0ELb1ELb1ELb0ELb1ELb1EEENS1_21CollectiveEpilogueFwdINS6_IJS8_SA_S9_EEENS6_IJNS7_ILi1EEESI_SI_EEESC_SE_Li256ELb1ELb1ELb1ELb0EEENS1_36VarlenDynamicPersistentTileSchedulerILi128ELi48ELi256ELi256ELb1ELb1ELb0ELb0ELb1ELb1EEEEEEEEEvNT_6ParamsE)
        /*004c*/ 	.short	0x0380
        /*004e*/ 	.short	0x0438


	//----- nvinfo : EIATTR_SW_WAR
	.align		4
.L_140:
        /*0050*/ 	.byte	0x04, 0x36
        /*0052*/ 	.short	(.L_142 - .L_141)
.L_141:
        /*0054*/ 	.word	0x00000008
.L_142:


//--------------------- .nv.info._ZN7cutlass13device_kernelIN5flash19enable_sm80_to_sm89INS1_16FlashAttnFwdSm80INS1_25CollectiveMainloopFwdSm80ILi8ELi1ELb0EN4cute5tupleIJNS5_1CILi128EEENS7_ILi32EEENS7_ILi256EEEEEELi256ENS_10bfloat16_tEfNS_4arch4Sm80ELb0ELb0ELb0ELb1ELb1ELb1ELb1ELb1EEENS1_21CollectiveEpilogueFwdINS6_IJS8_SA_S9_EEENS6_IJNS7_ILi1EEESI_SI_EEESC_SE_Li256ELb1ELb1ELb1ELb0EEENS1_36VarlenDynamicPersistentTileSchedulerILi128ELi32ELi256ELi256ELb1ELb1ELb0ELb0ELb1ELb1EEEEEEEEEvNT_6ParamsE --------------------------
	.section	.nv.info._ZN7cutlass13device_kernelIN5flash19enable_sm80_to_sm89INS1_16FlashAttnFwdSm80INS1_25CollectiveMainloopFwdSm80ILi8ELi1ELb0EN4cute5tupleIJNS5_1CILi128EEENS7_ILi32EEENS7_ILi256EEEEEELi256ENS_10bfloat16_tEfNS_4arch4Sm80ELb0ELb0ELb0ELb1ELb1ELb1ELb1ELb1EEENS1_21CollectiveEpilogueFwdINS6_IJS8_SA_S9_EEENS6_IJNS7_ILi1EEESI_SI_EEESC_SE_Li256ELb1ELb1ELb1ELb0EEENS1_36VarlenDynamicPersistentTileSchedulerILi128ELi32ELi256ELi256ELb1ELb1ELb0ELb0ELb1ELb1EEEEEEEEEvNT_6ParamsE,"",@"SHT_CUDA_INFO"
	.sectionflags	@""
	.align	4


	//----- nvinfo : EIATTR_CUDA_API_VERSION
	.align		4
        /*0000*/ 	.byte	0x04, 0x37
        /*0002*/ 	.short	(.L_144 - .L_143)
.L_143:
        /*0004*/ 	.word	0x00000082


	//----- nvinfo : EIATTR_KPARAM_INFO
	.align		4
.L_144:
        /*0008*/ 	.byte	0x04, 0x17
        /*000a*/ 	.short	(.L_146 - .L_145)
.L_145:
        /*000c*/ 	.word	0x00000000
        /*0010*/ 	.short	0x0000
        /*0012*/ 	.short	0x0000
        /*0014*/ 	.byte	0x00, 0xf0, 0xe1, 0x10


	//----- nvinfo : EIATTR_SPARSE_MMA_MASK
	.align		4
.L_146:
        /*0018*/ 	.byte	0x03, 0x50
        /*001a*/ 	.short	0x0000


	//----- nvinfo : EIATTR_MAXREG_COUNT
	.align		4
        /*001c*/ 	.byte	0x03, 0x1b
        /*001e*/ 	.short	0x00ff


	//----- nvinfo : EIATTR_MERCURY_ISA_VERSION
	.align		4
        /*0020*/ 	.byte	0x03, 0x5f
        /*0022*/ 	.short	0x0101


	//----- nvinfo : EIATTR_VRC_CTA_INIT_COUNT
	.align		4
        /*0024*/ 	.byte	0x02, 0x4a
	.zero		1
	.zero		1


	//----- nvinfo : EIATTR_EXIT_INSTR_OFFSETS
	.align		4
        /*0028*/ 	.byte	0x04, 0x1c
        /*002a*/ 	.short	(.L_148 - .L_147)


	//   ....[0]....
.L_147:
        /*002c*/ 	.word	0x00000010


	//----- nvinfo : EIATTR_MAX_THREADS
	.align		4
.L_148:
        /*0030*/ 	.byte	0x04, 0x05
        /*0032*/ 	.short	(.L_150 - .L_149)
.L_149:
        /*0034*/ 	.word	0x00000100
        /*0038*/ 	.word	0x00000001
        /*003c*/ 	.word	0x00000001


	//----- nvinfo : EIATTR_CBANK_PARAM_SIZE
	.align		4
.L_150:
        /*0040*/ 	.byte	0x03, 0x19
        /*0042*/ 	.short	0x0438


	//----- nvinfo : EIATTR_PARAM_CBANK
	.align		4
        /*0044*/ 	.byte	0x04, 0x0a
        /*0046*/ 	.short	(.L_152 - .L_151)
	.align		4
.L_151:
        /*0048*/ 	.word	index@(.nv.constant0._ZN7cutlass13device_kernelIN5flash19enable_sm80_to_sm89INS1_16FlashAttnFwdSm80INS1_25CollectiveMainloopFwdSm80ILi8ELi1ELb0EN4cute5tupleIJNS5_1CILi128EEENS7_ILi32EEENS7_ILi256EEEEEELi256ENS_10bfloat16_tEfNS_4arch4Sm80ELb0ELb0ELb0ELb1ELb1ELb1ELb1ELb1EEENS1_21CollectiveEpilogueFwdINS6_IJS8_SA_S9_EEENS6_IJNS7_ILi1EEESI_SI_EEESC_SE_Li256ELb1ELb1ELb1ELb0EEENS1_36VarlenDynamicPersistentTileSchedulerILi128ELi32ELi256ELi256ELb1ELb1ELb0ELb0ELb1ELb1EEEEEEEEEvNT_6ParamsE)
        /*004c*/ 	.short	0x0380
        /*004e*/ 	.short	0x0438


	//----- nvinfo : EIATTR_SW_WAR
	.align		4
.L_152:
        /*0050*/ 	.byte	0x04, 0x36
        /*0052*/ 	.short	(.L_154 - .L_153)
.L_153:
        /*0054*/ 	.word	0x00000008
.L_154:


//--------------------- .nv.info._ZN7cutlass13device_kernelIN5flash19enable_sm80_to_sm89INS1_16FlashAttnFwdSm80INS1_25CollectiveMainloopFwdSm80ILi8ELi1ELb1EN4cute5tupleIJNS5_1CILi128EEENS7_ILi48EEENS7_ILi256EEEEEELi256ENS_10bfloat16_tEfNS_4arch4Sm80ELb0ELb1ELb0ELb0ELb1ELb0ELb1ELb1EEENS1_21CollectiveEpilogueFwdINS6_IJS8_SA_S9_EEENS6_IJNS7_ILi1EEESI_SI_EEESC_SE_Li256ELb0ELb1ELb1ELb0EEENS1_19SingleTileSchedulerILb0ELb1ELb1ELi128EEEEEEEEEvNT_6ParamsE --------------------------
	.section	.nv.info._ZN7cutlass13device_kernelIN5flash19enable_sm80_to_sm89INS1_16FlashAttnFwdSm80INS1_25CollectiveMainloopFwdSm80ILi8ELi1ELb1EN4cute5tupleIJNS5_1CILi128EEENS7_ILi48EEENS7_ILi256EEEEEELi256ENS_10bfloat16_tEfNS_4arch4Sm80ELb0ELb1ELb0ELb0ELb1ELb0ELb1ELb1EEENS1_21CollectiveEpilogueFwdINS6_IJS8_SA_S9_EEENS6_IJNS7_ILi1EEESI_SI_EEESC_SE_Li256ELb0ELb1ELb1ELb0EEENS1_19SingleTileSchedulerILb0ELb1ELb1ELi128EEEEEEEEEvNT_6ParamsE,"",@"SHT_CUDA_INFO"
	.sectionflags	@""
	.align	4


	//----- nvinfo : EIATTR_CUDA_API_VERSION
	.align		4
        /*0000*/ 	.byte	0x04, 0x37
        /*0002*/ 	.short	(.L_156 - .L_155)
.L_155:
        /*0004*/ 	.word	0x00000082


	//----- nvinfo : EIATTR_KPARAM_INFO
	.align		4
.L_156:
        /*0008*/ 	.byte	0x04, 0x17
        /*000a*/ 	.short	(.L_158 - .L_157)
.L_157:
        /*000c*/ 	.word	0x00000000
        /*0010*/ 	.short	0x0000
        /*0012*/ 	.short	0x0000
        /*0014*/ 	.byte	0x00, 0xf0, 0x61, 0x10


	//----- nvinfo : EIATTR_SPARSE_MMA_MASK
	.align		4
.L_158:
        /*0018*/ 	.byte	0x03, 0x50
        /*001a*/ 	.short	0x0000


	//----- nvinfo : EIATTR_MAXREG_COUNT
	.align		4
        /*001c*/ 	.byte	0x03, 0x1b
        /*001e*/ 	.short	0x00ff


	//----- nvinfo : EIATTR_MERCURY_ISA_VERSION
	.align		4
        /*0020*/ 	.byte	0x03, 0x5f
        /*0022*/ 	.short	0x0101


	//----- nvinfo : EIATTR_VRC_CTA_INIT_COUNT
	.align		4
        /*0024*/ 	.byte	0x02, 0x4a
	.zero		1
	.zero		1


	//----- nvinfo : EIATTR_EXIT_INSTR_OFFSETS
	.align		4
        /*0028*/ 	.byte	0x04, 0x1c
        /*002a*/ 	.short	(.L_160 - .L_159)


	//   ....[0]....
.L_159:
        /*002c*/ 	.word	0x00000010


	//----- nvinfo : EIATTR_MAX_THREADS
	.align		4
.L_160:
        /*0030*/ 	.byte	0x04, 0x05
        /*0032*/ 	.short	(.L_162 - .L_161)
.L_161:
        /*0034*/ 	.word	0x00000100
        /*0038*/ 	.word	0x00000001
        /*003c*/ 	.word	0x00000001


	//----- nvinfo : EIATTR_CBANK_PARAM_SIZE
	.align		4
.L_162:
        /*0040*/ 	.byte	0x03, 0x19
        /*0042*/ 	.short	0x0418


	//----- nvinfo : EIATTR_PARAM_CBANK
	.align		4
        /*0044*/ 	.byte	0x04, 0x0a
        /*0046*/ 	.short	(.L_164 - .L_163)
	.align		4
.L_163:
        /*0048*/ 	.word	index@(.nv.constant0._ZN7cutlass13device_kernelIN5flash19enable_sm80_to_sm89INS1_16FlashAttnFwdSm80INS1_25CollectiveMainloopFwdSm80ILi8ELi1ELb1EN4cute5tupleIJNS5_1CILi128EEENS7_ILi48EEENS7_ILi256EEEEEELi256ENS_10bfloat16_tEfNS_4arch4Sm80ELb0ELb1ELb0ELb0ELb1ELb0ELb1ELb1EEENS1_21CollectiveEpilogueFwdINS6_IJS8_SA_S9_EEENS6_IJNS7_ILi1EEESI_SI_EEESC_SE_Li256ELb0ELb1ELb1ELb0EEENS1_19SingleTileSchedulerILb0ELb1ELb1ELi128EEEEEEEEEvNT_6ParamsE)
        /*004c*/ 	.short	0x0380
        /*004e*/ 	.short	0x0418


	//----- nvinfo : EIATTR_SW_WAR
	.align		4
.L_164:
        /*0050*/ 	.byte	0x04, 0x36
        /*0052*/ 	.short	(.L_166 - .L_165)
.L_165:
        /*0054*/ 	.word	0x00000008
.L_166:


//--------------------- .nv.info._ZN7cutlass13device_kernelIN5flash19enable_sm80_to_sm89INS1_16FlashAttnFwdSm80INS1_25CollectiveMainloopFwdSm80ILi8ELi1ELb1EN4cute5tupleIJNS5_1CILi128EEENS7_ILi48EEENS7_ILi256EEEEEELi256ENS_10bfloat16_tEfNS_4arch4Sm80ELb0ELb1ELb0ELb1ELb1ELb0ELb1ELb1EEENS1_21CollectiveEpilogueFwdINS6_IJS8_SA_S9_EEENS6_IJNS7_ILi1EEESI_SI_EEESC_SE_Li256ELb1ELb1ELb1ELb0EEENS1_36VarlenDynamicPersistentTileSchedulerILi128ELi48ELi256ELi256ELb1ELb1ELb0ELb1ELb0ELb1EEEEEEEEEvNT_6ParamsE --------------------------
	.section	.nv.info._ZN7cutlass13device_kernelIN5flash19enable_sm80_to_sm89INS1_16FlashAttnFwdSm80INS1_25CollectiveMainloopFwdSm80ILi8ELi1ELb1EN4cute5tupleIJNS5_1CILi128EEENS7_ILi48EEENS7_ILi256EEEEEELi256ENS_10bfloat16_tEfNS_4arch4Sm80ELb0ELb1ELb0ELb1ELb1ELb0ELb1ELb1EEENS1_21CollectiveEpilogueFwdINS6_IJS8_SA_S9_EEENS6_IJNS7_ILi1EEESI_SI_EEESC_SE_Li256ELb1ELb1ELb1ELb0EEENS1_36VarlenDynamicPersistentTileSchedulerILi128ELi48ELi256ELi256ELb1ELb1ELb0ELb1ELb0ELb1EEEEEEEEEvNT_6ParamsE,"",@"SHT_CUDA_INFO"
	.sectionflags	@""
	.align	4


	//----- nvinfo : EIATTR_CUDA_API_VERSION
	.align		4
        /*0000*/ 	.byte	0x04, 0x37
        /*0002*/ 	.short	(.L_168 - .L_167)
.L_167:
        /*0004*/ 	.word	0x00000082


	//----- nvinfo : EIATTR_KPARAM_INFO
	.align		4
.L_168:
        /*0008*/ 	.byte	0x04, 0x17
        /*000a*/ 	.short	(.L_170 - .L_169)
.L_169:
        /*000c*/ 	.word	0x00000000
        /*0010*/ 	.short	0x0000
        /*0012*/ 	.short	0x0000
        /*0014*/ 	.byte	0x00, 0xf0, 0xe1, 0x10


	//----- nvinfo : EIATTR_SPARSE_MMA_MASK
	.align		4
.L_170:
        /*0018*/ 	.byte	0x03, 0x50
        /*001a*/ 	.short	0x0000


	//----- nvinfo : EIATTR_MAXREG_COUNT
	.align		4
        /*001c*/ 	.byte	0x03, 0x1b
        /*001e*/ 	.short	0x00ff


	//----- nvinfo : EIATTR_MERCURY_ISA_VERSION
	.align		4
        /*0020*/ 	.byte	0x03, 0x5f
        /*0022*/ 	.short	0x0101


	//----- nvinfo : EIATTR_VRC_CTA_INIT_COUNT
	.align		4
        /*0024*/ 	.byte	0x02, 0x4a
	.zero		1
	.zero		1


	//----- nvinfo : EIATTR_EXIT_INSTR_OFFSETS
	.align		4
        /*0028*/ 	.byte	0x04, 0x1c
        /*002a*/ 	.short	(.L_172 - .L_171)


	//   ....[0]....
.L_171:
        /*002c*/ 	.word	0x00000010


	//----- nvinfo : EIATTR_MAX_THREADS
	.align		4
.L_172:
        /*0030*/ 	.byte	0x04, 0x05
        /*0032*/ 	.short	(.L_174 - .L_173)
.L_173:
        /*0034*/ 	.word	0x00000100
        /*0038*/ 	.word	0x00000001
        /*003c*/ 	.word	0x00000001


	//----- nvinfo : EIATTR_CBANK_PARAM_SIZE
	.align		4
.L_174:
        /*0040*/ 	.byte	0x03, 0x19
        /*0042*/ 	.short	0x0438


	//----- nvinfo : EIATTR_PARAM_CBANK
	.align		4
        /*0044*/ 	.byte	0x04, 0x0a
        /*0046*/ 	.short	(.L_176 - .L_175)
	.align		4
.L_175:
        /*0048*/ 	.word	index@(.nv.constant0._ZN7cutlass13device_kernelIN5flash19enable_sm80_to_sm89INS1_16FlashAttnFwdSm80INS1_25CollectiveMainloopFwdSm80ILi8ELi1ELb1EN4cute5tupleIJNS5_1CILi128EEENS7_ILi48EEENS7_ILi256EEEEEELi256ENS_10bfloat16_tEfNS_4arch4Sm80ELb0ELb1ELb0ELb1ELb1ELb0ELb1ELb1EEENS1_21CollectiveEpilogueFwdINS6_IJS8_SA_S9_EEENS6_IJNS7_ILi1EEESI_SI_EEESC_SE_Li256ELb1ELb1ELb1ELb0EEENS1_36VarlenDynamicPersistentTileSchedulerILi128ELi48ELi256ELi256ELb1ELb1ELb0ELb1ELb0ELb1EEEEEEEEEvNT_6ParamsE)
        /*004c*/ 	.short	0x0380
        /*004e*/ 	.short	0x0438


	//----- nvinfo : EIATTR_SW_WAR
	.align		4
.L_176:
        /*0050*/ 	.byte	0x04, 0x36
        /*0052*/ 	.short	(.L_178 - .L_177)
.L_177:
        /*0054*/ 	.word	0x00000008
.L_178:


//--------------------- .nv.info._ZN7cutlass13device_kernelIN5flash19enable_sm80_to_sm89INS1_16FlashAttnFwdSm80INS1_25CollectiveMainloopFwdSm80ILi8ELi1ELb0EN4cute5tupleIJNS5_1CILi128EEENS7_ILi32EEENS7_ILi256EEEEEELi256ENS_10bfloat16_tEfNS_4arch4Sm80ELb0ELb1ELb0ELb1ELb1ELb1ELb1ELb1EEENS1_21CollectiveEpilogueFwdINS6_IJS8_SA_S9_EEENS6_IJNS7_ILi1EEESI_SI_EEESC_SE_Li256ELb1ELb1ELb1ELb0EEENS1_36VarlenDynamicPersistentTileSchedulerILi128ELi32ELi256ELi256ELb1ELb1ELb0ELb1ELb0ELb1EEEEEEEEEvNT_6ParamsE --------------------------
	.section	.nv.info._ZN7cutlass13device_kernelIN5flash19enable_sm80_to_sm89INS1_16FlashAttnFwdSm80INS1_25CollectiveMainloopFwdSm80ILi8ELi1ELb0EN4cute5tupleIJNS5_1CILi128EEENS7_ILi32EEENS7_ILi256EEEEEELi256ENS_10bfloat16_tEfNS_4arch4Sm80ELb0ELb1ELb0ELb1ELb1ELb1ELb1ELb1EEENS1_21CollectiveEpilogueFwdINS6_IJS8_SA_S9_EEENS6_IJNS7_ILi1EEESI_SI_EEESC_SE_Li256ELb1ELb1ELb1ELb0EEENS1_36VarlenDynamicPersistentTileSchedulerILi128ELi32ELi256ELi256ELb1ELb1ELb0ELb1ELb0ELb1EEEEEEEEEvNT_6ParamsE,"",@"SHT_CUDA_INFO"
	.sectionflags	@""
	.align	4


	//----- nvinfo : EIATTR_CUDA_API_VERSION
	.align		4
        /*0000*/ 	.byte	0x04, 0x37
        /*0002*/ 	.short	(.L_180 - .L_179)
.L_179:
        /*0004*/ 	.word	0x00000082


	//----- nvinfo : EIATTR_KPARAM_INFO
	.align		4
.L_180:
        /*0008*/ 	.byte	0x04, 0x17
        /*000a*/ 	.short	(.L_182 - .L_181)
.L_181:
        /*000c*/ 	.word	0x00000000
        /*0010*/ 	.short	0x0000
        /*0012*/ 	.short	0x0000
        /*0014*/ 	.byte	0x00, 0xf0, 0xe1, 0x10


	//----- nvinfo : EIATTR_SPARSE_MMA_MASK
	.align		4
.L_182:
        /*0018*/ 	.byte	0x03, 0x50
        /*001a*/ 	.short	0x0000


	//----- nvinfo : EIATTR_MAXREG_COUNT
	.align		4
        /*001c*/ 	.byte	0x03, 0x1b
        /*001e*/ 	.short	0x00ff


	//----- nvinfo : EIATTR_MERCURY_ISA_VERSION
	.align		4
        /*0020*/ 	.byte	0x03, 0x5f
        /*0022*/ 	.short	0x0101


	//----- nvinfo : EIATTR_VRC_CTA_INIT_COUNT
	.align		4
        /*0024*/ 	.byte	0x02, 0x4a
	.zero		1
	.zero		1


	//----- nvinfo : EIATTR_EXIT_INSTR_OFFSETS
	.align		4
        /*0028*/ 	.byte	0x04, 0x1c
        /*002a*/ 	.short	(.L_184 - .L_183)


	//   ....[0]....
.L_183:
        /*002c*/ 	.word	0x00000010


	//----- nvinfo : EIATTR_MAX_THREADS
	.align		4
.L_184:
        /*0030*/ 	.byte	0x04, 0x05
        /*0032*/ 	.short	(.L_186 - .L_185)
.L_185:
        /*0034*/ 	.word	0x00000100
        /*0038*/ 	.word	0x00000001
        /*003c*/ 	.word	0x00000001


	//----- nvinfo : EIATTR_CBANK_PARAM_SIZE
	.align		4
.L_186:
        /*0040*/ 	.byte	0x03, 0x19
        /*0042*/ 	.short	0x0438


	//----- nvinfo : EIATTR_PARAM_CBANK
	.align		4
        /*0044*/ 	.byte	0x04, 0x0a
        /*0046*/ 	.short	(.L_188 - .L_187)
	.align		4
.L_187:
        /*0048*/ 	.word	index@(.nv.constant0._ZN7cutlass13device_kernelIN5flash19enable_sm80_to_sm89INS1_16FlashAttnFwdSm80INS1_25CollectiveMainloopFwdSm80ILi8ELi1ELb0EN4cute5tupleIJNS5_1CILi128EEENS7_ILi32EEENS7_ILi256EEEEEELi256ENS_10bfloat16_tEfNS_4arch4Sm80ELb0ELb1ELb0ELb1ELb1ELb1ELb1ELb1EEENS1_21CollectiveEpilogueFwdINS6_IJS8_SA_S9_EEENS6_IJNS7_ILi1EEESI_SI_EEESC_SE_Li256ELb1ELb1ELb1ELb0EEENS1_36VarlenDynamicPersistentTileSchedulerILi128ELi32ELi256ELi256ELb1ELb1ELb0ELb1ELb0ELb1EEEEEEEEEvNT_6ParamsE)
        /*004c*/ 	.short	0x0380
        /*004e*/ 	.short	0x0438


	//----- nvinfo : EIATTR_SW_WAR
	.align		4
.L_188:
        /*0050*/ 	.byte	0x04, 0x36
        /*0052*/ 	.short	(.L_190 - .L_189)
.L_189:
        /*0054*/ 	.word	0x00000008
.L_190:


//--------------------- .nv.info._ZN7cutlass13device_kernelIN5flash19enable_sm80_to_sm89INS1_16FlashAttnFwdSm80INS1_25CollectiveMainloopFwdSm80ILi8ELi1ELb1EN4cute5tupleIJNS5_1CILi128EEENS7_ILi64EEENS7_ILi256EEEEEELi256ENS_10bfloat16_tEfNS_4arch4Sm80ELb1ELb0ELb0ELb0ELb1ELb0ELb1ELb1EEENS1_21CollectiveEpilogueFwdINS6_IJS8_SA_S9_EEENS6_IJNS7_ILi1EEESI_SI_EEESC_SE_Li256ELb0ELb1ELb1ELb0EEENS1_30DynamicPersistentTileSchedulerILi256ELi256ELb1ELb1ELb0EEEEEEEEEvNT_6ParamsE --------------------------
	.section	.nv.info._ZN7cutlass13device_kernelIN5flash19enable_sm80_to_sm89INS1_16FlashAttnFwdSm80INS1_25CollectiveMainloopFwdSm80ILi8ELi1ELb1EN4cute5tupleIJNS5_1CILi128EEENS7_ILi64EEENS7_ILi256EEEEEELi256ENS_10bfloat16_tEfNS_4arch4Sm80ELb1ELb0ELb0ELb0ELb1ELb0ELb1ELb1EEENS1_21CollectiveEpilogueFwdINS6_IJS8_SA_S9_EEENS6_IJNS7_ILi1EEESI_SI_EEESC_SE_Li256ELb0ELb1ELb1ELb0EEENS1_30DynamicPersistentTileSchedulerILi256ELi256ELb1ELb1ELb0EEEEEEEEEvNT_6ParamsE,"",@"SHT_CUDA_INFO"
	.sectionflags	@""
	.align	4


	//----- nvinfo : EIATTR_CUDA_API_VERSION
	.align		4
        /*0000*/ 	.byte	0x04, 0x37
        /*0002*/ 	.short	(.L_192 - .L_191)
.L_191:
        /*0004*/ 	.word	0x00000082


	//----- nvinfo : EIATTR_KPARAM_INFO
	.align		4
.L_192:
        /*0008*/ 	.byte	0x04, 0x17
        /*000a*/ 	.short	(.L_194 - .L_193)
.L_193:
        /*000c*/ 	.word	0x00000000
        /*0010*/ 	.short	0x0000
        /*0012*/ 	.short	0x0000
        /*0014*/ 	.byte	0x00, 0xf0, 0xa1, 0x10


	//----- nvinfo : EIATTR_SPARSE_MMA_MASK
	.align		4
.L_194:
        /*0018*/ 	.byte	0x03, 0x50
        /*001a*/ 	.short	0x0000


	//----- nvinfo : EIATTR_MAXREG_COUNT
	.align		4
        /*001c*/ 	.byte	0x03, 0x1b
        /*001e*/ 	.short	0x00ff


	//----- nvinfo : EIATTR_MERCURY_ISA_VERSION
	.align		4
        /*0020*/ 	.byte	0x03, 0x5f
        /*0022*/ 	.short	0x0101


	//----- nvinfo : EIATTR_VRC_CTA_INIT_COUNT
	.align		4
        /*0024*/ 	.byte	0x02, 0x4a
	.zero		1
	.zero		1


	//----- nvinfo : EIATTR_EXIT_INSTR_OFFSETS
	.align		4
        /*0028*/ 	.byte	0x04, 0x1c
        /*002a*/ 	.short	(.L_196 - .L_195)


	//   ....[0]....
.L_195:
        /*002c*/ 	.word	0x00000010


	//----- nvinfo : EIATTR_MAX_THREADS
	.align		4
.L_196:
        /*0030*/ 	.byte	0x04, 0x05
        /*0032*/ 	.short	(.L_198 - .L_197)
.L_197:
        /*0034*/ 	.word	0x00000100
        /*0038*/ 	.word	0x00000001
        /*003c*/ 	.word	0x00000001


	//----- nvinfo : EIATTR_CBANK_PARAM_SIZE
	.align		4
.L_198:
        /*0040*/ 	.byte	0x03, 0x19
        /*0042*/ 	.short	0x0428


	//----- nvinfo : EIATTR_PARAM_CBANK
	.align		4
        /*0044*/ 	.byte	0x04, 0x0a
        /*0046*/ 	.short	(.L_200 - .L_199)
	.align		4
.L_199:
        /*0048*/ 	.word	index@(.nv.constant0._ZN7cutlass13device_kernelIN5flash19enable_sm80_to_sm89INS1_16FlashAttnFwdSm80INS1_25CollectiveMainloopFwdSm80ILi8ELi1ELb1EN4cute5tupleIJNS5_1CILi128EEENS7_ILi64EEENS7_ILi256EEEEEELi256ENS_10bfloat16_tEfNS_4arch4Sm80ELb1ELb0ELb0ELb0ELb1ELb0ELb1ELb1EEENS1_21CollectiveEpilogueFwdINS6_IJS8_SA_S9_EEENS6_IJNS7_ILi1EEESI_SI_EEESC_SE_Li256ELb0ELb1ELb1ELb0EEENS1_30DynamicPersistentTileSchedulerILi256ELi256ELb1ELb1ELb0EEEEEEEEEvNT_6ParamsE)
        /*004c*/ 	.short	0x0380
        /*004e*/ 	.short	0x0428


	//----- nvinfo : EIATTR_SW_WAR
	.align		4
.L_200:
        /*0050*/ 	.byte	0x04, 0x36
        /*0052*/ 	.short	(.L_202 - .L_201)
.L_201:
        /*0054*/ 	.word	0x00000008
.L_202:


//--------------------- .nv.info._ZN7cutlass13device_kernelIN5flash19enable_sm80_to_sm89INS1_16FlashAttnFwdSm80INS1_25CollectiveMainloopFwdSm80ILi8ELi1ELb1EN4cute5tupleIJNS5_1CILi128EEENS7_ILi48EEENS7_ILi256EEEEEELi256ENS_10bfloat16_tEfNS_4arch4Sm80ELb1ELb0ELb0ELb1ELb1ELb0ELb1ELb1EEENS1_21CollectiveEpilogueFwdINS6_IJS8_SA_S9_EEENS6_IJNS7_ILi1EEESI_SI_EEESC_SE_Li256ELb1ELb1ELb1ELb0EEENS1_36VarlenDynamicPersistentTileSchedulerILi128ELi48ELi256ELi256ELb1ELb1ELb0ELb1ELb1ELb1EEEEEEEEEvNT_6ParamsE --------------------------
	.section	.nv.info._ZN7cutlass13device_kernelIN5flash19enable_sm80_to_sm89INS1_16FlashAttnFwdSm80INS1_25CollectiveMainloopFwdSm80ILi8ELi1ELb1EN4cute5tupleIJNS5_1CILi128EEENS7_ILi48EEENS7_ILi256EEEEEELi256ENS_10bfloat16_tEfNS_4arch4Sm80ELb1ELb0ELb0ELb1ELb1ELb0ELb1ELb1EEENS1_21CollectiveEpilogueFwdINS6_IJS8_SA_S9_EEENS6_IJNS7_ILi1EEESI_SI_EEESC_SE_Li256ELb1ELb1ELb1ELb0EEENS1_36VarlenDynamicPersistentTileSchedulerILi128ELi48ELi256ELi256ELb1ELb1ELb0ELb1ELb1ELb1EEEEEEEEEvNT_6ParamsE,"",@"SHT_CUDA_INFO"
	.sectionflags	@""
	.align	4


	//----- nvinfo : EIATTR_CUDA_API_VERSION
	.align		4
        /*0000*/ 	.byte	0x04, 0x37
        /*0002*/ 	.short	(.L_204 - .L_203)
.L_203:
        /*0004*/ 	.word	0x00000082


	//----- nvinfo : EIATTR_KPARAM_INFO
	.align		4
.L_204:
        /*0008*/ 	.byte	0x04, 0x17
        /*000a*/ 	.short	(.L_206 - .L_205)
.L_205:
        /*000c*/ 	.word	0x00000000
        /*0010*/ 	.short	0x0000
        /*0012*/ 	.short	0x0000
        /*0014*/ 	.byte	0x00, 0xf0, 0xe1, 0x10


	//----- nvinfo : EIATTR_SPARSE_MMA_MASK
	.align		4
.L_206:
        /*0018*/ 	.byte	0x03, 0x50
        /*001a*/ 	.short	0x0000


	//----- nvinfo : EIATTR_MAXREG_COUNT
	.align		4
        /*001c*/ 	.byte	0x03, 0x1b
        /*001e*/ 	.short	0x00ff


	//----- nvinfo : EIATTR_MERCURY_ISA_VERSION
	.align		4
        /*0020*/ 	.byte	0x03, 0x5f
        /*0022*/ 	.short	0x0101


	//----- nvinfo : EIATTR_VRC_CTA_INIT_COUNT
	.align		4
        /*0024*/ 	.byte	0x02, 0x4a
	.zero		1
	.zero		1


	//----- nvinfo : EIATTR_EXIT_INSTR_OFFSETS
	.align		4
        /*0028*/ 	.byte	0x04, 0x1c
        /*002a*/ 	.short	(.L_208 - .L_207)


	//   ....[0]....
.L_207:
        /*002c*/ 	.word	0x00000010


	//----- nvinfo : EIATTR_MAX_THREADS
	.align		4
.L_208:
        /*0030*/ 	.byte	0x04, 0x05
        /*0032*/ 	.short	(.L_210 - .L_209)
.L_209:
        /*0034*/ 	.word	0x00000100
        /*0038*/ 	.word	0x00000001
        /*003c*/ 	.word	0x00000001


	//----- nvinfo : EIATTR_CBANK_PARAM_SIZE
	.align		4
.L_210:
        /*0040*/ 	.byte	0x03, 0x19
        /*0042*/ 	.short	0x0438


	//----- nvinfo : EIATTR_PARAM_CBANK
	.align		4
        /*0044*/ 	.byte	0x04, 0x0a
        /*0046*/ 	.short	(.L_212 - .L_211)
	.align		4
.L_211:
        /*0048*/ 	.word	index@(.nv.constant0._ZN7cutlass13device_kernelIN5flash19enable_sm80_to_sm89INS1_16FlashAttnFwdSm80INS1_25CollectiveMainloopFwdSm80ILi8ELi1ELb1EN4cute5tupleIJNS5_1CILi128EEENS7_ILi48EEENS7_ILi256EEEEEELi256ENS_10bfloat16_tEfNS_4arch4Sm80ELb1ELb0ELb0ELb1ELb1ELb0ELb1ELb1EEENS1_21CollectiveEpilogueFwdINS6_IJS8_SA_S9_EEENS6_IJNS7_ILi1EEESI_SI_EEESC_SE_Li256ELb1ELb1ELb1ELb0EEENS1_36VarlenDynamicPersistentTileSchedulerILi128ELi48ELi256ELi256ELb1ELb1ELb0ELb1ELb1ELb1EEEEEEEEEvNT_6ParamsE)
        /*004c*/ 	.short	0x0380
        /*004e*/ 	.short	0x0438


	//----- nvinfo : EIATTR_SW_WAR
	.align		4
.L_212:
        /*0050*/ 	.byte	0x04, 0x36
        /*0052*/ 	.short	(.L_214 - .L_213)
.L_213:
        /*0054*/ 	.word	0x00000008
.L_214:


//--------------------- .nv.info._ZN7cutlass13device_kernelIN5flash19enable_sm80_to_sm89INS1_16FlashAttnFwdSm80INS1_25CollectiveMainloopFwdSm80ILi8ELi1ELb0EN4cute5tupleIJNS5_1CILi128EEENS7_ILi32EEENS7_ILi256EEEEEELi256ENS_10bfloat16_tEfNS_4arch4Sm80ELb1ELb0ELb0ELb1ELb1ELb1ELb1ELb1EEENS1_21CollectiveEpilogueFwdINS6_IJS8_SA_S9_EEENS6_IJNS7_ILi1EEESI_SI_EEESC_SE_Li256ELb1ELb1ELb1ELb0EEENS1_36VarlenDynamicPersistentTileSchedulerILi128ELi32ELi256ELi256ELb1ELb1ELb0ELb1ELb1ELb1EEEEEEEEEvNT_6ParamsE --------------------------
	.section	.nv.info._ZN7cutlass13device_kernelIN5flash19enable_sm80_to_sm89INS1_16FlashAttnFwdSm80INS1_25CollectiveMainloopFwdSm80ILi8ELi1ELb0EN4cute5tupleIJNS5_1CILi128EEENS7_ILi32EEENS7_ILi256EEEEEELi256ENS_10bfloat16_tEfNS_4arch4Sm80ELb1ELb0ELb0ELb1ELb1ELb1ELb1ELb1EEENS1_21CollectiveEpilogueFwdINS6_IJS8_SA_S9_EEENS6_IJNS7_ILi1EEESI_SI_EEESC_SE_Li256ELb1ELb1ELb1ELb0EEENS1_36VarlenDynamicPersistentTileSchedulerILi128ELi32ELi256ELi256ELb1ELb1ELb0ELb1ELb1ELb1EEEEEEEEEvNT_6ParamsE,"",@"SHT_CUDA_INFO"
	.sectionflags	@""
	.align	4


	//----- nvinfo : EIATTR_CUDA_API_VERSION
	.align		4
        /*0000*/ 	.byte	0x04, 0x37
        /*0002*/ 	.short	(.L_216 - .L_215)
.L_215:
        /*0004*/ 	.word	0x00000082


	//----- nvinfo : EIATTR_KPARAM_INFO
	.align		4
.L_216:
        /*0008*/ 	.byte	0x04, 0x17
        /*000a*/ 	.short	(.L_218 - .L_217)
.L_217:
        /*000c*/ 	.word	0x00000000
        /*0010*/ 	.short	0x0000
        /*0012*/ 	.short	0x0000
        /*0014*/ 	.byte	0x00, 0xf0, 0xe1, 0x10


	//----- nvinfo : EIATTR_SPARSE_MMA_MASK
	.align		4
.L_218:
        /*0018*/ 	.byte	0x03, 0x50
        /*001a*/ 	.short	0x0000


	//----- nvinfo : EIATTR_MAXREG_COUNT
	.align		4
        /*001c*/ 	.byte	0x03, 0x1b
        /*001e*/ 	.short	0x00ff


	//----- nvinfo : EIATTR_MERCURY_ISA_VERSION
	.align		4
        /*0020*/ 	.byte	0x03, 0x5f
        /*0022*/ 	.short	0x0101


	//----- nvinfo : EIATTR_VRC_CTA_INIT_COUNT
	.align		4
        /*0024*/ 	.byte	0x02, 0x4a
	.zero		1
	.zero		1


	//----- nvinfo : EIATTR_EXIT_INSTR_OFFSETS
	.align		4
        /*0028*/ 	.byte	0x04, 0x1c
        /*002a*/ 	.short	(.L_220 - .L_219)


	//   ....[0]....
.L_219:
        /*002c*/ 	.word	0x00000010


	//----- nvinfo : EIATTR_MAX_THREADS
	.align		4
.L_220:
        /*0030*/ 	.byte	0x04, 0x05
        /*0032*/ 	.short	(.L_222 - .L_221)
.L_221:
        /*0034*/ 	.word	0x00000100
        /*0038*/ 	.word	0x00000001
        /*003c*/ 	.word	0x00000001


	//----- nvinfo : EIATTR_CBANK_PARAM_SIZE
	.align		4
.L_222:
        /*0040*/ 	.byte	0x03, 0x19
        /*0042*/ 	.short	0x0438


	//----- nvinfo : EIATTR_PARAM_CBANK
	.align		4
        /*0044*/ 	.byte	0x04, 0x0a
        /*0046*/ 	.short	(.L_224 - .L_223)
	.align		4
.L_223:
        /*0048*/ 	.word	index@(.nv.constant0._ZN7cutlass13device_kernelIN5flash19enable_sm80_to_sm89INS1_16FlashAttnFwdSm80INS1_25CollectiveMainloopFwdSm80ILi8ELi1ELb0EN4cute5tupleIJNS5_1CILi128EEENS7_ILi32EEENS7_ILi256EEEEEELi256ENS_10bfloat16_tEfNS_4arch4Sm80ELb1ELb0ELb0ELb1ELb1ELb1ELb1ELb1EEENS1_21CollectiveEpilogueFwdINS6_IJS8_SA_S9_EEENS6_IJNS7_ILi1EEESI_SI_EEESC_SE_Li256ELb1ELb1ELb1ELb0EEENS1_36VarlenDynamicPersistentTileSchedulerILi128ELi32ELi256ELi256ELb1ELb1ELb0ELb1ELb1ELb1EEEEEEEEEvNT_6ParamsE)
        /*004c*/ 	.short	0x0380
        /*004e*/ 	.short	0x0438


	//----- nvinfo : EIATTR_SW_WAR
	.align		4
.L_224:
        /*0050*/ 	.byte	0x04, 0x36
        /*0052*/ 	.short	(.L_226 - .L_225)
.L_225:
        /*0054*/ 	.word	0x00000008
.L_226:


//--------------------- .nv.info._ZN7cutlass13device_kernelIN5flash19enable_sm80_to_sm89INS1_16FlashAttnFwdSm80INS1_25CollectiveMainloopFwdSm80ILi8ELi1ELb0EN4cute5tupleIJNS5_1CILi128EEENS7_ILi96EEENS7_ILi256EEEEEELi256ENS_10bfloat16_tEfNS_4arch4Sm80ELb0ELb0ELb0ELb0ELb1ELb0ELb1ELb1EEENS1_21CollectiveEpilogueFwdINS6_IJS8_SA_S9_EEENS6_IJNS7_ILi1EEESI_SI_EEESC_SE_Li256ELb0ELb1ELb1ELb0EEENS1_19SingleTileSchedulerILb0ELb1ELb1ELi128EEEEEEEEEvNT_6ParamsE --------------------------
	.section	.nv.info._ZN7cutlass13device_kernelIN5flash19enable_sm80_to_sm89INS1_16FlashAttnFwdSm80INS1_25CollectiveMainloopFwdSm80ILi8ELi1ELb0EN4cute5tupleIJNS5_1CILi128EEENS7_ILi96EEENS7_ILi256EEEEEELi256ENS_10bfloat16_tEfNS_4arch4Sm80ELb0ELb0ELb0ELb0ELb1ELb0ELb1ELb1EEENS1_21CollectiveEpilogueFwdINS6_IJS8_SA_S9_EEENS6_IJNS7_ILi1EEESI_SI_EEESC_SE_Li256ELb0ELb1ELb1ELb0EEENS1_19SingleTileSchedulerILb0ELb1ELb1ELi128EEEEEEEEEvNT_6ParamsE,"",@"SHT_CUDA_INFO"
	.sectionflags	@""
	.align	4


	//----- nvinfo : EIATTR_CUDA_API_VERSION
	.align		4
        /*0000*/ 	.byte	0x04, 0x37
        /*0002*/ 	.short	(.L_228 - .L_227)
.L_227:
        /*0004*/ 	.word	0x00000082


	//----- nvinfo : EIATTR_KPARAM_INFO
	.align		4
.L_228:
        /*0008*/ 	.byte	0x04, 0x17
        /*000a*/ 	.short	(.L_230 - .L_229)
.L_229:
        /*000c*/ 	.word	0x00000000
        /*0010*/ 	.short	0x0000
        /*0012*/ 	.short	0x0000
        /*0014*/ 	.byte	0x00, 0xf0, 0x61, 0x10


	//----- nvinfo : EIATTR_SPARSE_MMA_MASK
	.align		4
.L_230:
        /*0018*/ 	.byte	0x03, 0x50
        /*001a*/ 	.short	0x0000


	//----- nvinfo : EIATTR_MAXREG_COUNT
	.align		4
        /*001c*/ 	.byte	0x03, 0x1b
        /*001e*/ 	.short	0x00ff


	//----- nvinfo : EIATTR_MERCURY_ISA_VERSION
	.align		4
        /*0020*/ 	.byte	0x03, 0x5f
        /*0022*/ 	.short	0x0101


	//----- nvinfo : EIATTR_VRC_CTA_INIT_COUNT
	.align		4
        /*0024*/ 	.byte	0x02, 0x4a
	.zero		1
	.zero		1


	//----- nvinfo : EIATTR_EXIT_INSTR_OFFSETS
	.align		4
        /*0028*/ 	.byte	0x04, 0x1c
        /*002a*/ 	.short	(.L_232 - .L_231)


	//   ....[0]....
.L_231:
        /*002c*/ 	.word	0x00000010


	//----- nvinfo : EIATTR_MAX_THREADS
	.align		4
.L_232:
        /*0030*/ 	.byte	0x04, 0x05
        /*0032*/ 	.short	(.L_234 - .L_233)
.L_233:
        /*0034*/ 	.word	0x00000100
        /*0038*/ 	.word	0x00000001
        /*003c*/ 	.word	0x00000001


	//----- nvinfo : EIATTR_CBANK_PARAM_SIZE
	.align		4
.L_234:
        /*0040*/ 	.byte	0x03, 0x19
        /*0042*/ 	.short	0x0418


	//----- nvinfo : EIATTR_PARAM_CBANK
	.align		4
        /*0044*/ 	.byte	0x04, 0x0a
        /*0046*/ 	.short	(.L_236 - .L_235)
	.align		4
.L_235:
        /*0048*/ 	.word	index@(.nv.constant0._ZN7cutlass13device_kernelIN5flash19enable_sm80_to_sm89INS1_16FlashAttnFwdSm80INS1_25CollectiveMainloopFwdSm80ILi8ELi1ELb0EN4cute5tupleIJNS5_1CILi128EEENS7_ILi96EEENS7_ILi256EEEEEELi256ENS_10bfloat16_tEfNS_4arch4Sm80ELb0ELb0ELb0ELb0ELb1ELb0ELb1ELb1EEENS1_21CollectiveEpilogueFwdINS6_IJS8_SA_S9_EEENS6_IJNS7_ILi1EEESI_SI_EEESC_SE_Li256ELb0ELb1ELb1ELb0EEENS1_19SingleTileSchedulerILb0ELb1ELb1ELi128EEEEEEEEEvNT_6ParamsE)
        /*004c*/ 	.short	0x0380
        /*004e*/ 	.short	0x0418


	//----- nvinfo : EIATTR_SW_WAR
	.align		4
.L_236:
        /*0050*/ 	.byte	0x04, 0x36
        /*0052*/ 	.short	(.L_238 - .L_237)
.L_237:
        /*0054*/ 	.word	0x00000008
.L_238:


//--------------------- .nv.info._ZN7cutlass13device_kernelIN5flash19enable_sm80_to_sm89INS1_16FlashAttnFwdSm80INS1_25CollectiveMainloopFwdSm80ILi8ELi1ELb0EN4cute5tupleIJNS5_1CILi128EEENS7_ILi64EEENS7_ILi256EEEEEELi256ENS_10bfloat16_tEfNS_4arch4Sm80ELb0ELb0ELb0ELb1ELb1ELb0ELb1ELb1EEENS1_21CollectiveEpilogueFwdINS6_IJS8_SA_S9_EEENS6_IJNS7_ILi1EEESI_SI_EEESC_SE_Li256ELb1ELb1ELb1ELb0EEENS1_36VarlenDynamicPersistentTileSchedulerILi128ELi64ELi256ELi256ELb1ELb1ELb0ELb0ELb1ELb1EEEEEEEEEvNT_6ParamsE --------------------------
	.section	.nv.info._ZN7cutlass13device_kernelIN5flash19enable_sm80_to_sm89INS1_16FlashAttnFwdSm80INS1_25CollectiveMainloopFwdSm80ILi8ELi1ELb0EN4cute5tupleIJNS5_1CILi128EEENS7_ILi64EEENS7_ILi256EEEEEELi256ENS_10bfloat16_tEfNS_4arch4Sm80ELb0ELb0ELb0ELb1ELb1ELb0ELb1ELb1EEENS1_21CollectiveEpilogueFwdINS6_IJS8_SA_S9_EEENS6_IJNS7_ILi1EEESI_SI_EEESC_SE_Li256ELb1ELb1ELb1ELb0EEENS1_36VarlenDynamicPersistentTileSchedulerILi128ELi64ELi256ELi256ELb1ELb1ELb0ELb0ELb1ELb1EEEEEEEEEvNT_6ParamsE,"",@"SHT_CUDA_INFO"
	.sectionflags	@""
	.align	4


	//----- nvinfo : EIATTR_CUDA_API_VERSION
	.align		4
        /*0000*/ 	.byte	0x04, 0x37
        /*0002*/ 	.short	(.L_240 - .L_239)
.L_239:
        /*0004*/ 	.word	0x00000082


	//----- nvinfo : EIATTR_KPARAM_INFO
	.align		4
.L_240:
        /*0008*/ 	.byte	0x04, 0x17
        /*000a*/ 	.short	(.L_242 - .L_241)
.L_241:
        /*000c*/ 	.word	0x00000000
        /*0010*/ 	.short	0x0000
        /*0012*/ 	.short	0x0000
        /*0014*/ 	.byte	0x00, 0xf0, 0xe1, 0x10


	//----- nvinfo : EIATTR_SPARSE_MMA_MASK
	.align		4
.L_242:
        /*0018*/ 	.byte	0x03, 0x50
        /*001a*/ 	.short	0x0000


	//----- nvinfo : EIATTR_MAXREG_COUNT
	.align		4
        /*001c*/ 	.byte	0x03, 0x1b
        /*001e*/ 	.short	0x00ff


	//----- nvinfo : EIATTR_MERCURY_ISA_VERSION
	.align		4
        /*0020*/ 	.byte	0x03, 0x5f
        /*0022*/ 	.short	0x0101


	//----- nvinfo : EIATTR_VRC_CTA_INIT_COUNT
	.align		4
        /*0024*/ 	.byte	0x02, 0x4a
	.zero		1
	.zero		1


	//----- nvinfo : EIATTR_EXIT_INSTR_OFFSETS
	.align		4
        /*0028*/ 	.byte	0x04, 0x1c
        /*002a*/ 	.short	(.L_244 - .L_243)


	//   ....[0]....
.L_243:
        /*002c*/ 	.word	0x00000010


	//----- nvinfo : EIATTR_MAX_THREADS
	.align		4
.L_244:
        /*0030*/ 	.byte	0x04, 0x05
        /*0032*/ 	.short	(.L_246 - .L_245)
.L_245:
        /*0034*/ 	.word	0x00000100
        /*0038*/ 	.word	0x00000001
        /*003c*/ 	.word	0x00000001


	//----- nvinfo : EIATTR_CBANK_PARAM_SIZE
	.align		4
.L_246:
        /*0040*/ 	.byte	0x03, 0x19
        /*0042*/ 	.short	0x0438


	//----- nvinfo : EIATTR_PARAM_CBANK
	.align		4
        /*0044*/ 	.byte	0x04, 0x0a
        /*0046*/ 	.short	(.L_248 - .L_247)
	.align		4
.L_247:
        /*0048*/ 	.word	index@(.nv.constant0._ZN7cutlass13device_kernelIN5flash19enable_sm80_to_sm89INS1_16FlashAttnFwdSm80INS1_25CollectiveMainloopFwdSm80ILi8ELi1ELb0EN4cute5tupleIJNS5_1CILi128EEENS7_ILi64EEENS7_ILi256EEEEEELi256ENS_10bfloat16_tEfNS_4arch4Sm80ELb0ELb0ELb0ELb1ELb1ELb0ELb1ELb1EEENS1_21CollectiveEpilogueFwdINS6_IJS8_SA_S9_EEENS6_IJNS7_ILi1EEESI_SI_EEESC_SE_Li256ELb1ELb1ELb1ELb0EEENS1_36VarlenDynamicPersistentTileSchedulerILi128ELi64ELi256ELi256ELb1ELb1ELb0ELb0ELb1ELb1EEEEEEEEEvNT_6ParamsE)
        /*004c*/ 	.short	0x0380
        /*004e*/ 	.short	0x0438


	//----- nvinfo : EIATTR_SW_WAR
	.align		4
.L_248:
        /*0050*/ 	.byte	0x04, 0x36
        /*0052*/ 	.short	(.L_250 - .L_249)
.L_249:
        /*0054*/ 	.word	0x00000008
.L_250:


//--------------------- .nv.info._ZN7cutlass13device_kernelIN5flash19enable_sm80_to_sm89INS1_16FlashAttnFwdSm80INS1_25CollectiveMainloopFwdSm80ILi8ELi1ELb0EN4cute5tupleIJNS5_1CILi128EEENS7_ILi48EEENS7_ILi256EEEEEELi256ENS_10bfloat16_tEfNS_4arch4Sm80ELb0ELb0ELb0ELb1ELb1ELb1ELb1ELb1EEENS1_21CollectiveEpilogueFwdINS6_IJS8_SA_S9_EEENS6_IJNS7_ILi1EEESI_SI_EEESC_SE_Li256ELb1ELb1ELb1ELb0EEENS1_36VarlenDynamicPersistentTileSchedulerILi128ELi48ELi256ELi256ELb1ELb1ELb0ELb0ELb1ELb1EEEEEEEEEvNT_6ParamsE --------------------------
	.section	.nv.info._ZN7cutlass13device_kernelIN5flash19enable_sm80_to_sm89INS1_16FlashAttnFwdSm80INS1_25CollectiveMainloopFwdSm80ILi8ELi1ELb0EN4cute5tupleIJNS5_1CILi128EEENS7_ILi48EEENS7_ILi256EEEEEELi256ENS_10bfloat16_tEfNS_4arch4Sm80ELb0ELb0ELb0ELb1ELb1ELb1ELb1ELb1EEENS1_21CollectiveEpilogueFwdINS6_IJS8_SA_S9_EEENS6_IJNS7_ILi1EEESI_SI_EEESC_SE_Li256ELb1ELb1ELb1ELb0EEENS1_36VarlenDynamicPersistentTileSchedulerILi128ELi48ELi256ELi256ELb1ELb1ELb0ELb0ELb1ELb1EEEEEEEEEvNT_6ParamsE,"",@"SHT_CUDA_INFO"
	.sectionflags	@""
	.align	4


	//----- nvinfo : EIATTR_CUDA_API_VERSION
	.align		4
        /*0000*/ 	.byte	0x04, 0x37
        /*0002*/ 	.short	(.L_252 - .L_251)
.L_251:
        /*0004*/ 	.word	0x00000082


	//----- nvinfo : EIATTR_KPARAM_INFO
	.align		4
.L_252:
        /*0008*/ 	.byte	0x04, 0x17
        /*000a*/ 	.short	(.L_254 - .L_253)
.L_253:
        /*000c*/ 	.word	0x00000000
        /*0010*/ 	.short	0x0000
        /*0012*/ 	.short	0x0000
        /*0014*/ 	.byte	0x00, 0xf0, 0xe1, 0x10


	//----- nvinfo : EIATTR_SPARSE_MMA_MASK
	.align		4
.L_254:
        /*0018*/ 	.byte	0x03, 0x50
        /*001a*/ 	.short	0x0000


	//----- nvinfo : EIATTR_MAXREG_COUNT
	.align		4
        /*001c*/ 	.byte	0x03, 0x1b
        /*001e*/ 	.short	0x00ff


	//----- nvinfo : EIATTR_MERCURY_ISA_VERSION
	.align		4
        /*0020*/ 	.byte	0x03, 0x5f
        /*0022*/ 	.short	0x0101


	//----- nvinfo : EIATTR_VRC_CTA_INIT_COUNT
	.align		4
        /*0024*/ 	.byte	0x02, 0x4a
	.zero		1
	.zero		1


	//----- nvinfo : EIATTR_EXIT_INSTR_OFFSETS
	.align		4
        /*0028*/ 	.byte	0x04, 0x1c
        /*002a*/ 	.short	(.L_256 - .L_255)


	//   ....[0]....
.L_255:
        /*002c*/ 	.word	0x00000010


	//----- nvinfo : EIATTR_MAX_THREADS
	.align		4
.L_256:
        /*0030*/ 	.byte	0x04, 0x05
        /*0032*/ 	.short	(.L_258 - .L_257)
.L_257:
        /*0034*/ 	.word	0x00000100
        /*0038*/ 	.word	0x00000001
        /*003c*/ 	.word	0x00000001


	//----- nvinfo : EIATTR_CBANK_PARAM_SIZE
	.align		4
.L_258:
        /*0040*/ 	.byte	0x03, 0x19
        /*0042*/ 	.short	0x0438


	//----- nvinfo : EIATTR_PARAM_CBANK
	.align		4
        /*0044*/ 	.byte	0x04, 0x0a
        /*0046*/ 	.short	(.L_260 - .L_259)
	.align		4
.L_259:
        /*0048*/ 	.word	index@(.nv.constant0._ZN7cutlass13device_kernelIN5flash19enable_sm80_to_sm89INS1_16FlashAttnFwdSm80INS1_25CollectiveMainloopFwdSm80ILi8ELi1ELb0EN4cute5tupleIJNS5_1CILi128EEENS7_ILi48EEENS7_ILi256EEEEEELi256ENS_10bfloat16_tEfNS_4arch4Sm80ELb0ELb0ELb0ELb1ELb1ELb1ELb1ELb1EEENS1_21CollectiveEpilogueFwdINS6_IJS8_SA_S9_EEENS6_IJNS7_ILi1EEESI_SI_EEESC_SE_Li256ELb1ELb1ELb1ELb0EEENS1_36VarlenDynamicPersistentTileSchedulerILi128ELi48ELi256ELi256ELb1ELb1ELb0ELb0ELb1ELb1EEEEEEEEEvNT_6ParamsE)
        /*004c*/ 	.short	0x0380
        /*004e*/ 	.short	0x0438


	//----- nvinfo : EIATTR_SW_WAR
	.align		4
.L_260:
        /*0050*/ 	.byte	0x04, 0x36
        /*0052*/ 	.short	(.L_262 - .L_261)
.L_261:
        /*0054*/ 	.word	0x00000008
.L_262:


//--------------------- .nv.info._ZN7cutlass13device_kernelIN5flash19enable_sm80_to_sm89INS1_16FlashAttnFwdSm80INS1_25CollectiveMainloopFwdSm80ILi8ELi1ELb0EN4cute5tupleIJNS5_1CILi128EEENS7_ILi64EEENS7_ILi256EEEEEELi256ENS_10bfloat16_tEfNS_4arch4Sm80ELb0ELb1ELb0ELb0ELb1ELb0ELb1ELb1EEENS1_21CollectiveEpilogueFwdINS6_IJS8_SA_S9_EEENS6_IJNS7_ILi1EEESI_SI_EEESC_SE_Li256ELb0ELb1ELb1ELb0EEENS1_19SingleTileSchedulerILb0ELb1ELb1ELi128EEEEEEEEEvNT_6ParamsE --------------------------
	.section	.nv.info._ZN7cutlass13device_kernelIN5flash19enable_sm80_to_sm89INS1_16FlashAttnFwdSm80INS1_25CollectiveMainloopFwdSm80ILi8ELi1ELb0EN4cute5tupleIJNS5_1CILi128EEENS7_ILi64EEENS7_ILi256EEEEEELi256ENS_10bfloat16_tEfNS_4arch4Sm80ELb0ELb1ELb0ELb0ELb1ELb0ELb1ELb1EEENS1_21CollectiveEpilogueFwdINS6_IJS8_SA_S9_EEENS6_IJNS7_ILi1EEESI_SI_EEESC_SE_Li256ELb0ELb1ELb1ELb0EEENS1_19SingleTileSchedulerILb0ELb1ELb1ELi128EEEEEEEEEvNT_6ParamsE,"",@"SHT_CUDA_INFO"
	.sectionflags	@""
	.align	4


	//----- nvinfo : EIATTR_CUDA_API_VERSION
	.align		4
        /*0000*/ 	.byte	0x04, 0x37
        /*0002*/ 	.short	(.L_264 - .L_263)
.L_263:
        /*0004*/ 	.word	0x00000082


	//----- nvinfo : EIATTR_KPARAM_INFO
	.align		4
.L_264:
        /*0008*/ 	.byte	0x04, 0x17
        /*000a*/ 	.short	(.L_266 - .L_265)
.L_265:
        /*000c*/ 	.word	0x00000000
        /*0010*/ 	.short	0x0000
        /*0012*/ 	.short	0x0000
        /*0014*/ 	.byte	0x00, 0xf0, 0x61, 0x10


	//----- nvinfo : EIATTR_SPARSE_MMA_MASK
	.align		4
.L_266:
        /*0018*/ 	.byte	0x03, 0x50
        /*001a*/ 	.short	0x0000


	//----- nvinfo : EIATTR_MAXREG_COUNT
	.align		4
        /*001c*/ 	.byte	0x03, 0x1b
        /*001e*/ 	.short	0x00ff


	//----- nvinfo : EIATTR_MERCURY_ISA_VERSION
	.align		4
        /*0020*/ 	.byte	0x03, 0x5f
        /*0022*/ 	.short	0x0101


	//----- nvinfo : EIATTR_VRC_CTA_INIT_COUNT
	.align		4
        /*0024*/ 	.byte	0x02, 0x4a
	.zero		1
	.zero		1


	//----- nvinfo : EIATTR_EXIT_INSTR_OFFSETS
	.align		4
        /*0028*/ 	.byte	0x04, 0x1c
        /*002a*/ 	.short	(.L_268 - .L_267)


	//   ....[0]....
.L_267:
        /*002c*/ 	.word	0x00000010


	//----- nvinfo : EIATTR_MAX_THREADS
	.align		4
.L_268:
        /*0030*/ 	.byte	0x04, 0x05
        /*0032*/ 	.short	(.L_270 - .L_269)
.L_269:
        /*0034*/ 	.word	0x00000100
        /*0038*/ 	.word	0x00000001
        /*003c*/ 	.word	0x00000001


	//----- nvinfo : EIATTR_CBANK_PARAM_SIZE
	.align		4
.L_270:
        /*0040*/ 	.byte	0x03, 0x19
        /*0042*/ 	.short	0x0418


	//----- nvinfo : EIATTR_PARAM_CBANK
	.align		4
        /*0044*/ 	.byte	0x04, 0x0a
        /*0046*/ 	.short	(.L_272 - .L_271)
	.align		4
.L_271:
        /*0048*/ 	.word	index@(.nv.constant0._ZN7cutlass13device_kernelIN5flash19enable_sm80_to_sm89INS1_16FlashAttnFwdSm80INS1_25CollectiveMainloopFwdSm80ILi8ELi1ELb0EN4cute5tupleIJNS5_1CILi128EEENS7_ILi64EEENS7_ILi256EEEEEELi256ENS_10bfloat16_tEfNS_4arch4Sm80ELb0ELb1ELb0ELb0ELb1ELb0ELb1ELb1EEENS1_21CollectiveEpilogueFwdINS6_IJS8_SA_S9_EEENS6_IJNS7_ILi1EEESI_SI_EEESC_SE_Li256ELb0ELb1ELb1ELb0EEENS1_19SingleTileSchedulerILb0ELb1ELb1ELi128EEEEEEEEEvNT_6ParamsE)
        /*004c*/ 	.short	0x0380
        /*004e*/ 	.short	0x0418


	//----- nvinfo : EIATTR_SW_WAR
	.align		4
.L_272:
        /*0050*/ 	.byte	0x04, 0x36
        /*0052*/ 	.short	(.L_274 - .L_273)
.L_273:
        /*0054*/ 	.word	0x00000008
.L_274:


//--------------------- .nv.info._ZN7cutlass13device_kernelIN5flash19enable_sm80_to_sm89INS1_16FlashAttnFwdSm80INS1_25CollectiveMainloopFwdSm80ILi8ELi1ELb0EN4cute5tupleIJNS5_1CILi128EEENS7_ILi64EEENS7_ILi256EEEEEELi256ENS_10bfloat16_tEfNS_4arch4Sm80ELb0ELb1ELb0ELb1ELb1ELb0ELb1ELb1EEENS1_21CollectiveEpilogueFwdINS6_IJS8_SA_S9_EEENS6_IJNS7_ILi1EEESI_SI_EEESC_SE_Li256ELb1ELb1ELb1ELb0EEENS1_36VarlenDynamicPersistentTileSchedulerILi128ELi64ELi256ELi256ELb1ELb1ELb0ELb1ELb0ELb1EEEEEEEEEvNT_6ParamsE --------------------------
	.section	.nv.info._ZN7cutlass13device_kernelIN5flash19enable_sm80_to_sm89INS1_16FlashAttnFwdSm80INS1_25CollectiveMainloopFwdSm80ILi8ELi1ELb0EN4cute5tupleIJNS5_1CILi128EEENS7_ILi64EEENS7_ILi256EEEEEELi256ENS_10bfloat16_tEfNS_4arch4Sm80ELb0ELb1ELb0ELb1ELb1ELb0ELb1ELb1EEENS1_21CollectiveEpilogueFwdINS6_IJS8_SA_S9_EEENS6_IJNS7_ILi1EEESI_SI_EEESC_SE_Li256ELb1ELb1ELb1ELb0EEENS1_36VarlenDynamicPersistentTileSchedulerILi128ELi64ELi256ELi256ELb1ELb1ELb0ELb1ELb0ELb1EEEEEEEEEvNT_6ParamsE,"",@"SHT_CUDA_INFO"
	.sectionflags	@""
	.align	4


	//----- nvinfo : EIATTR_CUDA_API_VERSION
	.align		4
        /*0000*/ 	.byte	0x04, 0x37
        /*0002*/ 	.short	(.L_276 - .L_275)
.L_275:
        /*0004*/ 	.word	0x00000082


	//----- nvinfo : EIATTR_KPARAM_INFO
	.align		4
.L_276:
        /*0008*/ 	.byte	0x04, 0x17
        /*000a*/ 	.short	(.L_278 - .L_277)
.L_277:
        /*000c*/ 	.word	0x00000000
        /*0010*/ 	.short	0x0000
        /*0012*/ 	.short	0x0000
        /*0014*/ 	.byte	0x00, 0xf0, 0xe1, 0x10


	//----- nvinfo : EIATTR_SPARSE_MMA_MASK
	.align		4
.L_278:
        /*0018*/ 	.byte	0x03, 0x50
        /*001a*/ 	.short	0x0000


	//----- nvinfo : EIATTR_MAXREG_COUNT
	.align		4
        /*001c*/ 	.byte	0x03, 0x1b
        /*001e*/ 	.short	0x00ff


	//----- nvinfo : EIATTR_MERCURY_ISA_VERSION
	.align		4
        /*0020*/ 	.byte	0x03, 0x5f
        /*0022*/ 	.short	0x0101


	//----- nvinfo : EIATTR_VRC_CTA_INIT_COUNT
	.align		4
        /*0024*/ 	.byte	0x02, 0x4a
	.zero		1
	.zero		1


	//----- nvinfo : EIATTR_EXIT_INSTR_OFFSETS
	.align		4
        /*0028*/ 	.byte	0x04, 0x1c
        /*002a*/ 	.short	(.L_280 - .L_279)


	//   ....[0]....
.L_279:
        /*002c*/ 	.word	0x00000010


	//----- nvinfo : EIATTR_MAX_THREADS
	.align		4
.L_280:
        /*0030*/ 	.byte	0x04, 0x05
        /*0032*/ 	.short	(.L_282 - .L_281)
.L_281:
        /*0034*/ 	.word	0x00000100
        /*0038*/ 	.word	0x00000001
        /*003c*/ 	.word	0x00000001


	//----- nvinfo : EIATTR_CBANK_PARAM_SIZE
	.align		4
.L_282:
        /*0040*/ 	.byte	0x03, 0x19
        /*0042*/ 	.short	0x0438


	//----- nvinfo : EIATTR_PARAM_CBANK
	.align		4
        /*0044*/ 	.byte	0x04, 0x0a
        /*0046*/ 	.short	(.L_284 - .L_283)
	.align		4
.L_283:
        /*0048*/ 	.word	index@(.nv.constant0._ZN7cutlass13device_kernelIN5flash19enable_sm80_to_sm89INS1_16FlashAttnFwdSm80INS1_25CollectiveMainloopFwdSm80ILi8ELi1ELb0EN4cute5tupleIJNS5_1CILi128EEENS7_ILi64EEENS7_ILi256EEEEEELi256ENS_10bfloat16_tEfNS_4arch4Sm80ELb0ELb1ELb0ELb1ELb1ELb0ELb1ELb1EEENS1_21CollectiveEpilogueFwdINS6_IJS8_SA_S9_EEENS6_IJNS7_ILi1EEESI_SI_EEESC_SE_Li256ELb1ELb1ELb1ELb0EEENS1_36VarlenDynamicPersistentTileSchedulerILi128ELi64ELi256ELi256ELb1ELb1ELb0ELb1ELb0ELb1EEEEEEEEEvNT_6ParamsE)
        /*004c*/ 	.short	0x0380
        /*004e*/ 	.short	0x0438


	//----- nvinfo : EIATTR_SW_WAR
	.align		4
.L_284:
        /*0050*/ 	.byte	0x04, 0x36
        /*0052*/ 	.short	(.L_286 - .L_285)
.L_285:
        /*0054*/ 	.word	0x00000008
.L_286:


//--------------------- .nv.info._ZN7cutlass13device_kernelIN5flash19enable_sm80_to_sm89INS1_16FlashAttnFwdSm80INS1_25CollectiveMainloopFwdSm80ILi8ELi1ELb0EN4cute5tupleIJNS5_1CILi128EEENS7_ILi48EEENS7_ILi256EEEEEELi256ENS_10bfloat16_tEfNS_4arch4Sm80ELb0ELb1ELb0ELb1ELb1ELb1ELb1ELb1EEENS1_21CollectiveEpilogueFwdINS6_IJS8_SA_S9_EEENS6_IJNS7_ILi1EEESI_SI_EEESC_SE_Li256ELb1ELb1ELb1ELb0EEENS1_36VarlenDynamicPersistentTileSchedulerILi128ELi48ELi256ELi256ELb1ELb1ELb0ELb1ELb0ELb1EEEEEEEEEvNT_6ParamsE --------------------------
	.section	.nv.info._ZN7cutlass13device_kernelIN5flash19enable_sm80_to_sm89INS1_16FlashAttnFwdSm80INS1_25CollectiveMainloopFwdSm80ILi8ELi1ELb0EN4cute5tupleIJNS5_1CILi128EEENS7_ILi48EEENS7_ILi256EEEEEELi256ENS_10bfloat16_tEfNS_4arch4Sm80ELb0ELb1ELb0ELb1ELb1ELb1ELb1ELb1EEENS1_21CollectiveEpilogueFwdINS6_IJS8_SA_S9_EEENS6_IJNS7_ILi1EEESI_SI_EEESC_SE_Li256ELb1ELb1ELb1ELb0EEENS1_36VarlenDynamicPersistentTileSchedulerILi128ELi48ELi256ELi256ELb1ELb1ELb0ELb1ELb0ELb1EEEEEEEEEvNT_6ParamsE,"",@"SHT_CUDA_INFO"
	.sectionflags	@""
	.align	4


	//----- nvinfo : EIATTR_CUDA_API_VERSION
	.align		4
        /*0000*/ 	.byte	0x04, 0x37
        /*0002*/ 	.short	(.L_288 - .L_287)
.L_287:
        /*0004*/ 	.word	0x00000082


	//----- nvinfo : EIATTR_KPARAM_INFO
	.align		4
.L_288:
        /*0008*/ 	.byte	0x04, 0x17
        /*000a*/ 	.short	(.L_290 - .L_289)
.L_289:
        /*000c*/ 	.word	0x00000000
        /*0010*/ 	.short	0x0000
        /*0012*/ 	.short	0x0000
        /*0014*/ 	.byte	0x00, 0xf0, 0xe1, 0x10


	//----- nvinfo : EIATTR_SPARSE_MMA_MASK
	.align		4
.L_290:
        /*0018*/ 	.byte	0x03, 0x50
        /*001a*/ 	.short	0x0000


	//----- nvinfo : EIATTR_MAXREG_COUNT
	.align		4
        /*001c*/ 	.byte	0x03, 0x1b
        /*001e*/ 	.short	0x00ff


	//----- nvinfo : EIATTR_MERCURY_ISA_VERSION
	.align		4
        /*0020*/ 	.byte	0x03, 0x5f
        /*0022*/ 	.short	0x0101


	//----- nvinfo : EIATTR_VRC_CTA_INIT_COUNT
	.align		4
        /*0024*/ 	.byte	0x02, 0x4a
	.zero		1
	.zero		1


	//----- nvinfo : EIATTR_EXIT_INSTR_OFFSETS
	.align		4
        /*0028*/ 	.byte	0x04, 0x1c
        /*002a*/ 	.short	(.L_292 - .L_291)


	//   ....[0]....
.L_291:
        /*002c*/ 	.word	0x00000010


	//----- nvinfo : EIATTR_MAX_THREADS
	.align		4
.L_292:
        /*0030*/ 	.byte	0x04, 0x05
        /*0032*/ 	.short	(.L_294 - .L_293)
.L_293:
        /*0034*/ 	.word	0x00000100
        /*0038*/ 	.word	0x00000001
        /*003c*/ 	.word	0x00000001


	//----- nvinfo : EIATTR_CBANK_PARAM_SIZE
	.align		4
.L_294:
        /*0040*/ 	.byte	0x03, 0x19
        /*0042*/ 	.short	0x0438


	//----- nvinfo : EIATTR_PARAM_CBANK
	.align		4
        /*0044*/ 	.byte	0x04, 0x0a
        /*0046*/ 	.short	(.L_296 - .L_295)
	.align		4
.L_295:
        /*0048*/ 	.word	index@(.nv.constant0._ZN7cutlass13device_kernelIN5flash19enable_sm80_to_sm89INS1_16FlashAttnFwdSm80INS1_25CollectiveMainloopFwdSm80ILi8ELi1ELb0EN4cute5tupleIJNS5_1CILi128EEENS7_ILi48EEENS7_ILi256EEEEEELi256ENS_10bfloat16_tEfNS_4arch4Sm80ELb0ELb1ELb0ELb1ELb1ELb1ELb1ELb1EEENS1_21CollectiveEpilogueFwdINS6_IJS8_SA_S9_EEENS6_IJNS7_ILi1EEESI_SI_EEESC_SE_Li256ELb1ELb1ELb1ELb0EEENS1_36VarlenDynamicPersistentTileSchedulerILi128ELi48ELi256ELi256ELb1ELb1ELb0ELb1ELb0ELb1EEEEEEEEEvNT_6ParamsE)
        /*004c*/ 	.short	0x0380
        /*004e*/ 	.short	0x0438


	//----- nvinfo : EIATTR_SW_WAR
	.align		4
.L_296:
        /*0050*/ 	.byte	0x04, 0x36
        /*0052*/ 	.short	(.L_298 - .L_297)
.L_297:
        /*0054*/ 	.word	0x00000008
.L_298:


//--------------------- .nv.info._ZN7cutlass13device_kernelIN5flash19enable_sm80_to_sm89INS1_16FlashAttnFwdSm80INS1_25CollectiveMainloopFwdSm80ILi8ELi1ELb0EN4cute5tupleIJNS5_1CILi128EEENS7_ILi96EEENS7_ILi256EEEEEELi256ENS_10bfloat16_tEfNS_4arch4Sm80ELb1ELb0ELb0ELb0ELb1ELb0ELb1ELb1EEENS1_21CollectiveEpilogueFwdINS6_IJS8_SA_S9_EEENS6_IJNS7_ILi1EEESI_SI_EEESC_SE_Li256ELb0ELb1ELb1ELb0EEENS1_30DynamicPersistentTileSchedulerILi256ELi256ELb1ELb1ELb0EEEEEEEEEvNT_6ParamsE --------------------------
	.section	.nv.info._ZN7cutlass13device_kernelIN5flash19enable_sm80_to_sm89INS1_16FlashAttnFwdSm80INS1_25CollectiveMainloopFwdSm80ILi8ELi1ELb0EN4cute5tupleIJNS5_1CILi128EEENS7_ILi96EEENS7_ILi256EEEEEELi256ENS_10bfloat16_tEfNS_4arch4Sm80ELb1ELb0ELb0ELb0ELb1ELb0ELb1ELb1EEENS1_21CollectiveEpilogueFwdINS6_IJS8_SA_S9_EEENS6_IJNS7_ILi1EEESI_SI_EEESC_SE_Li256ELb0ELb1ELb1ELb0EEENS1_30DynamicPersistentTileSchedulerILi256ELi256ELb1ELb1ELb0EEEEEEEEEvNT_6ParamsE,"",@"SHT_CUDA_INFO"
	.sectionflags	@""
	.align	4


	//----- nvinfo : EIATTR_CUDA_API_VERSION
	.align		4
        /*0000*/ 	.byte	0x04, 0x37
        /*0002*/ 	.short	(.L_300 - .L_299)
.L_299:
        /*0004*/ 	.word	0x00000082


	//----- nvinfo : EIATTR_KPARAM_INFO
	.align		4
.L_300:
        /*0008*/ 	.byte	0x04, 0x17
        /*000a*/ 	.short	(.L_302 - .L_301)
.L_301:
        /*000c*/ 	.word	0x00000000
        /*0010*/ 	.short	0x0000
        /*0012*/ 	.short	0x0000
        /*0014*/ 	.byte	0x00, 0xf0, 0xa1, 0x10


	//----- nvinfo : EIATTR_SPARSE_MMA_MASK
	.align		4
.L_302:
        /*0018*/ 	.byte	0x03, 0x50
        /*001a*/ 	.short	0x0000


	//----- nvinfo : EIATTR_MAXREG_COUNT
	.align		4
        /*001c*/ 	.byte	0x03, 0x1b
        /*001e*/ 	.short	0x00ff


	//----- nvinfo : EIATTR_MERCURY_ISA_VERSION
	.align		4
        /*0020*/ 	.byte	0x03, 0x5f
        /*0022*/ 	.short	0x0101


	//----- nvinfo : EIATTR_VRC_CTA_INIT_COUNT
	.align		4
        /*0024*/ 	.byte	0x02, 0x4a
	.zero		1
	.zero		1


	//----- nvinfo : EIATTR_EXIT_INSTR_OFFSETS
	.align		4
        /*0028*/ 	.byte	0x04, 0x1c
        /*002a*/ 	.short	(.L_304 - .L_303)


	//   ....[0]....
.L_303:
        /*002c*/ 	.word	0x00000010


	//----- nvinfo : EIATTR_MAX_THREADS
	.align		4
.L_304:
        /*0030*/ 	.byte	0x04, 0x05
        /*0032*/ 	.short	(.L_306 - .L_305)
.L_305:
        /*0034*/ 	.word	0x00000100
        /*0038*/ 	.word	0x00000001
        /*003c*/ 	.word	0x00000001


	//----- nvinfo : EIATTR_CBANK_PARAM_SIZE
	.align		4
.L_306:
        /*0040*/ 	.byte	0x03, 0x19
        /*0042*/ 	.short	0x0428


	//----- nvinfo : EIATTR_PARAM_CBANK
	.align		4
        /*0044*/ 	.byte	0x04, 0x0a
        /*0046*/ 	.short	(.L_308 - .L_307)
	.align		4
.L_307:
        /*0048*/ 	.word	index@(.nv.constant0._ZN7cutlass13device_kernelIN5flash19enable_sm80_to_sm89INS1_16FlashAttnFwdSm80INS1_25CollectiveMainloopFwdSm80ILi8ELi1ELb0EN4cute5tupleIJNS5_1CILi128EEENS7_ILi96EEENS7_ILi256EEEEEELi256ENS_10bfloat16_tEfNS_4arch4Sm80ELb1ELb0ELb0ELb0ELb1ELb0ELb1ELb1EEENS1_21CollectiveEpilogueFwdINS6_IJS8_SA_S9_EEENS6_IJNS7_ILi1EEESI_SI_EEESC_SE_Li256ELb0ELb1ELb1ELb0EEENS1_30DynamicPersistentTileSchedulerILi256ELi256ELb1ELb1ELb0EEEEEEEEEvNT_6ParamsE)
        /*004c*/ 	.short	0x0380
        /*004e*/ 	.short	0x0428


	//----- nvinfo : EIATTR_SW_WAR
	.align		4
.L_308:
        /*0050*/ 	.byte	0x04, 0x36
        /*0052*/ 	.short	(.L_310 - .L_309)
.L_309:
        /*0054*/ 	.word	0x00000008
.L_310:


//--------------------- .nv.info._ZN7cutlass13device_kernelIN5flash19enable_sm80_to_sm89INS1_16FlashAttnFwdSm80INS1_25CollectiveMainloopFwdSm80ILi8ELi1ELb0EN4cute5tupleIJNS5_1CILi128EEENS7_ILi64EEENS7_ILi256EEEEEELi256ENS_10bfloat16_tEfNS_4arch4Sm80ELb1ELb0ELb0ELb1ELb1ELb0ELb1ELb1EEENS1_21CollectiveEpilogueFwdINS6_IJS8_SA_S9_EEENS6_IJNS7_ILi1EEESI_SI_EEESC_SE_Li256ELb1ELb1ELb1ELb0EEENS1_36VarlenDynamicPersistentTileSchedulerILi128ELi64ELi256ELi256ELb1ELb1ELb0ELb1ELb1ELb1EEEEEEEEEvNT_6ParamsE --------------------------
	.section	.nv.info._ZN7cutlass13device_kernelIN5flash19enable_sm80_to_sm89INS1_16FlashAttnFwdSm80INS1_25CollectiveMainloopFwdSm80ILi8ELi1ELb0EN4cute5tupleIJNS5_1CILi128EEENS7_ILi64EEENS7_ILi256EEEEEELi256ENS_10bfloat16_tEfNS_4arch4Sm80ELb1ELb0ELb0ELb1ELb1ELb0ELb1ELb1EEENS1_21CollectiveEpilogueFwdINS6_IJS8_SA_S9_EEENS6_IJNS7_ILi1EEESI_SI_EEESC_SE_Li256ELb1ELb1ELb1ELb0EEENS1_36VarlenDynamicPersistentTileSchedulerILi128ELi64ELi256ELi256ELb1ELb1ELb0ELb1ELb1ELb1EEEEEEEEEvNT_6ParamsE,"",@"SHT_CUDA_INFO"
	.sectionflags	@""
	.align	4


	//----- nvinfo : EIATTR_CUDA_API_VERSION
	.align		4
        /*0000*/ 	.byte	0x04, 0x37
        /*0002*/ 	.short	(.L_312 - .L_311)
.L_311:
        /*0004*/ 	.word	0x00000082


	//----- nvinfo : EIATTR_KPARAM_INFO
	.align		4
.L_312:
        /*0008*/ 	.byte	0x04, 0x17
        /*000a*/ 	.short	(.L_314 - .L_313)
.L_313:
        /*000c*/ 	.word	0x00000000
        /*0010*/ 	.short	0x0000
        /*0012*/ 	.short	0x0000
        /*0014*/ 	.byte	0x00, 0xf0, 0xe1, 0x10


	//----- nvinfo : EIATTR_SPARSE_MMA_MASK
	.align		4
.L_314:
        /*0018*/ 	.byte	0x03, 0x50
        /*001a*/ 	.short	0x0000


	//----- nvinfo : EIATTR_MAXREG_COUNT
	.align		4
        /*001c*/ 	.byte	0x03, 0x1b
        /*001e*/ 	.short	0x00ff


	//----- nvinfo : EIATTR_MERCURY_ISA_VERSION
	.align		4
        /*0020*/ 	.byte	0x03, 0x5f
        /*0022*/ 	.short	0x0101


	//----- nvinfo : EIATTR_VRC_CTA_INIT_COUNT
	.align		4
        /*0024*/ 	.byte	0x02, 0x4a
	.zero		1
	.zero		1


	//----- nvinfo : EIATTR_EXIT_INSTR_OFFSETS
	.align		4
        /*0028*/ 	.byte	0x04, 0x1c
        /*002a*/ 	.short	(.L_316 - .L_315)


	//   ....[0]....
.L_315:
        /*002c*/ 	.word	0x00000010


	//----- nvinfo : EIATTR_MAX_THREADS
	.align		4
.L_316:
        /*0030*/ 	.byte	0x04, 0x05
        /*0032*/ 	.short	(.L_318 - .L_317)
.L_317:
        /*0034*/ 	.word	0x00000100
        /*0038*/ 	.word	0x00000001
        /*003c*/ 	.word	0x00000001


	//----- nvinfo : EIATTR_CBANK_PARAM_SIZE
	.align		4
.L_318:
        /*0040*/ 	.byte	0x03, 0x19
        /*0042*/ 	.short	0x0438


	//----- nvinfo : EIATTR_PARAM_CBANK
	.align		4
        /*0044*/ 	.byte	0x04, 0x0a
        /*0046*/ 	.short	(.L_320 - .L_319)
	.align		4
.L_319:
        /*0048*/ 	.word	index@(.nv.constant0._ZN7cutlass13device_kernelIN5flash19enable_sm80_to_sm89INS1_16FlashAttnFwdSm80INS1_25CollectiveMainloopFwdSm80ILi8ELi1ELb0EN4cute5tupleIJNS5_1CILi128EEENS7_ILi64EEENS7_ILi256EEEEEELi256ENS_10bfloat16_tEfNS_4arch4Sm80ELb1ELb0ELb0ELb1ELb1ELb0ELb1ELb1EEENS1_21CollectiveEpilogueFwdINS6_IJS8_SA_S9_EEENS6_IJNS7_ILi1EEESI_SI_EEESC_SE_Li256ELb1ELb1ELb1ELb0EEENS1_36VarlenDynamicPersistentTileSchedulerILi128ELi64ELi256ELi256ELb1ELb1ELb0ELb1ELb1ELb1EEEEEEEEEvNT_6ParamsE)
        /*004c*/ 	.short	0x0380
        /*004e*/ 	.short	0x0438


	//----- nvinfo : EIATTR_SW_WAR
	.align		4
.L_320:
        /*0050*/ 	.byte	0x04, 0x36
        /*0052*/ 	.short	(.L_322 - .L_321)
.L_321:
        /*0054*/ 	.word	0x00000008
.L_322:


//--------------------- .nv.info._ZN7cutlass13device_kernelIN5flash19enable_sm80_to_sm89INS1_16FlashAttnFwdSm80INS1_25CollectiveMainloopFwdSm80ILi8ELi1ELb0EN4cute5tupleIJNS5_1CILi128EEENS7_ILi48EEENS7_ILi256EEEEEELi256ENS_10bfloat16_tEfNS_4arch4Sm80ELb1ELb0ELb0ELb1ELb1ELb1ELb1ELb1EEENS1_21CollectiveEpilogueFwdINS6_IJS8_SA_S9_EEENS6_IJNS7_ILi1EEESI_SI_EEESC_SE_Li256ELb1ELb1ELb1ELb0EEENS1_36VarlenDynamicPersistentTileSchedulerILi128ELi48ELi256ELi256ELb1ELb1ELb0ELb1ELb1ELb1EEEEEEEEEvNT_6ParamsE --------------------------
	.section	.nv.info._ZN7cutlass13device_kernelIN5flash19enable_sm80_to_sm89INS1_16FlashAttnFwdSm80INS1_25CollectiveMainloopFwdSm80ILi8ELi1ELb0EN4cute5tupleIJNS5_1CILi128EEENS7_ILi48EEENS7_ILi256EEEEEELi256ENS_10bfloat16_tEfNS_4arch4Sm80ELb1ELb0ELb0ELb1ELb1ELb1ELb1ELb1EEENS1_21CollectiveEpilogueFwdINS6_IJS8_SA_S9_EEENS6_IJNS7_ILi1EEESI_SI_EEESC_SE_Li256ELb1ELb1ELb1ELb0EEENS1_36VarlenDynamicPersistentTileSchedulerILi128ELi48ELi256ELi256ELb1ELb1ELb0ELb1ELb1ELb1EEEEEEEEEvNT_6ParamsE,"",@"SHT_CUDA_INFO"
	.sectionflags	@""
	.align	4


	//----- nvinfo : EIATTR_CUDA_API_VERSION
	.align		4
        /*0000*/ 	.byte	0x04, 0x37
        /*0002*/ 	.short	(.L_324 - .L_323)
.L_323:
        /*0004*/ 	.word	0x00000082


	//----- nvinfo : EIATTR_KPARAM_INFO
	.align		4
.L_324:
        /*0008*/ 	.byte	0x04, 0x17
        /*000a*/ 	.short	(.L_326 - .L_325)
.L_325:
        /*000c*/ 	.word	0x00000000
        /*0010*/ 	.short	0x0000
        /*0012*/ 	.short	0x0000
        /*0014*/ 	.byte	0x00, 0xf0, 0xe1, 0x10


	//----- nvinfo : EIATTR_SPARSE_MMA_MASK
	.align		4
.L_326:
        /*0018*/ 	.byte	0x03, 0x50
        /*001a*/ 	.short	0x0000


	//----- nvinfo : EIATTR_MAXREG_COUNT
	.align		4
        /*001c*/ 	.byte	0x03, 0x1b
        /*001e*/ 	.short	0x00ff


	//----- nvinfo : EIATTR_MERCURY_ISA_VERSION
	.align		4
        /*0020*/ 	.byte	0x03, 0x5f
        /*0022*/ 	.short	0x0101


	//----- nvinfo : EIATTR_VRC_CTA_INIT_COUNT
	.align		4
        /*0024*/ 	.byte	0x02, 0x4a
	.zero		1
	.zero		1


	//----- nvinfo : EIATTR_EXIT_INSTR_OFFSETS
	.align		4
        /*0028*/ 	.byte	0x04, 0x1c
        /*002a*/ 	.short	(.L_328 - .L_327)


	//   ....[0]....
.L_327:
        /*002c*/ 	.word	0x00000010


	//----- nvinfo : EIATTR_MAX_THREADS
	.align		4
.L_328:
        /*0030*/ 	.byte	0x04, 0x05
        /*0032*/ 	.short	(.L_330 - .L_329)
.L_329:
        /*0034*/ 	.word	0x00000100
        /*0038*/ 	.word	0x00000001
        /*003c*/ 	.word	0x00000001


	//----- nvinfo : EIATTR_CBANK_PARAM_SIZE
	.align		4
.L_330:
        /*0040*/ 	.byte	0x03, 0x19
        /*0042*/ 	.short	0x0438


	//----- nvinfo : EIATTR_PARAM_CBANK
	.align		4
        /*0044*/ 	.byte	0x04, 0x0a
        /*0046*/ 	.short	(.L_332 - .L_331)
	.align		4
.L_331:
        /*0048*/ 	.word	index@(.nv.constant0._ZN7cutlass13device_kernelIN5flash19enable_sm80_to_sm89INS1_16FlashAttnFwdSm80INS1_25CollectiveMainloopFwdSm80ILi8ELi1ELb0EN4cute5tupleIJNS5_1CILi128EEENS7_ILi48EEENS7_ILi256EEEEEELi256ENS_10bfloat16_tEfNS_4arch4Sm80ELb1ELb0ELb0ELb1ELb1ELb1ELb1ELb1EEENS1_21CollectiveEpilogueFwdINS6_IJS8_SA_S9_EEENS6_IJNS7_ILi1EEESI_SI_EEESC_SE_Li256ELb1ELb1ELb1ELb0EEENS1_36VarlenDynamicPersistentTileSchedulerILi128ELi48ELi256ELi256ELb1ELb1ELb0ELb1ELb1ELb1EEEEEEEEEvNT_6ParamsE)
        /*004c*/ 	.short	0x0380
        /*004e*/ 	.short	0x0438


	//----- nvinfo : EIATTR_SW_WAR
	.align		4
.L_332:
        /*0050*/ 	.byte	0x04, 0x36
        /*0052*/ 	.short	(.L_334 - .L_333)
.L_333:
        /*0054*/ 	.word	0x00000008
.L_334:


//--------------------- .nv.callgraph             --------------------------
	.section	.nv.callgraph,"",@"SHT_CUDA_CALLGRAPH"
	.align	4
	.sectionentsize	8
	.align		4
        /*0000*/ 	.word	0x00000000
	.align		4
        /*0004*/ 	.word	0xffffffff
	.align		4
        /*0008*/ 	.word	0x00000000
	.align		4
        /*000c*/ 	.word	0xfffffffe
	.align		4
        /*0010*/ 	.word	0x00000000
	.align		4
        /*0014*/ 	.word	0xfffffffd
	.align		4
        /*0018*/ 	.word	0x00000000
	.align		4
        /*001c*/ 	.word	0xfffffffc


//--------------------- .nv.constant4             --------------------------
	.section	.nv.constant4,"a",@progbits
	.align	8
	.align		8
.nv.constant4:
        /*0000*/ 	.dword	_ZN78_INTERNAL_fb80f8da_42_flash_fwd_hdim256_bf16_paged_split_sm80_cu_49158569_32934cuda3std3__45__cpo5beginE
	.align		8
        /*0008*/ 	.dword	_ZN78_INTERNAL_fb80f8da_42_flash_fwd_hdim256_bf16_paged_split_sm80_cu_49158569_32934cuda3std3__45__cpo3endE
	.align		8
        /*0010*/ 	.dword	_ZN78_INTERNAL_fb80f8da_42_flash_fwd_hdim256_bf16_paged_split_sm80_cu_49158569_32934cuda3std3__45__cpo6cbeginE
	.align		8
        /*0018*/ 	.dword	_ZN78_INTERNAL_fb80f8da_42_flash_fwd_hdim256_bf16_paged_split_sm80_cu_49158569_32934cuda3std3__45__cpo4cendE
	.align		8
        /*0020*/ 	.dword	_ZN78_INTERNAL_fb80f8da_42_flash_fwd_hdim256_bf16_paged_split_sm80_cu_49158569_32934cuda3std3__480_GLOBAL__N__fb80f8da_42_flash_fwd_hdim256_bf16_paged_split_sm80_cu_49158569_32936ignoreE
	.align		8
        /*0028*/ 	.dword	_ZN78_INTERNAL_fb80f8da_42_flash_fwd_hdim256_bf16_paged_split_sm80_cu_49158569_32934cuda3std3__419piecewise_constructE
	.align		8
        /*0030*/ 	.dword	_ZN78_INTERNAL_fb80f8da_42_flash_fwd_hdim256_bf16_paged_split_sm80_cu_49158569_32934cuda3std3__48in_placeE
	.align		8
        /*0038*/ 	.dword	_ZN78_INTERNAL_fb80f8da_42_flash_fwd_hdim256_bf16_paged_split_sm80_cu_49158569_32934cuda3std6ranges3__45__cpo4swapE
	.align		8
        /*0040*/ 	.dword	_ZN78_INTERNAL_fb80f8da_42_flash_fwd_hdim256_bf16_paged_split_sm80_cu_49158569_32934cuda3std6ranges3__45__cpo9iter_moveE
	.align		8
        /*0048*/ 	.dword	_ZN78_INTERNAL_fb80f8da_42_flash_fwd_hdim256_bf16_paged_split_sm80_cu_49158569_32934cute7productE
	.align		8
        /*0050*/ 	.dword	_ZN78_INTERNAL_fb80f8da_42_flash_fwd_hdim256_bf16_paged_split_sm80_cu_49158569_32934cute1_E


//--------------------- .text._ZN7cutlass13device_kernelIN5flash19enable_sm80_to_sm89INS1_16FlashAttnFwdSm80INS1_25CollectiveMainloopFwdSm80ILi8ELi1ELb1EN4cute5tupleIJNS5_1CILi128EEENS7_ILi64EEENS7_ILi256EEEEEELi256ENS_10bfloat16_tEfNS_4arch4Sm80ELb0ELb0ELb0ELb0ELb1ELb0ELb1ELb1EEENS1_21CollectiveEpilogueFwdINS6_IJS8_SA_S9_EEENS6_IJNS7_ILi1EEESI_SI_EEESC_SE_Li256ELb0ELb1ELb1ELb0EEENS1_19SingleTileSchedulerILb0ELb1ELb1ELi128EEEEEEEEEvNT_6ParamsE --------------------------
	.section	.text._ZN7cutlass13device_kernelIN5flash19enable_sm80_to_sm89INS1_16FlashAttnFwdSm80INS1_25CollectiveMainloopFwdSm80ILi8ELi1ELb1EN4cute5tupleIJNS5_1CILi128EEENS7_ILi64EEENS7_ILi256EEEEEELi256ENS_10bfloat16_tEfNS_4arch4Sm80ELb0ELb0ELb0ELb0ELb1ELb0ELb1ELb1EEENS1_21CollectiveEpilogueFwdINS6_IJS8_SA_S9_EEENS6_IJNS7_ILi1EEESI_SI_EEESC_SE_Li256ELb0ELb1ELb1ELb0EEENS1_19SingleTileSchedulerILb0ELb1ELb1ELi128EEEEEEEEEvNT_6ParamsE,"ax",@progbits
	.align	128
.text._ZN7cutlass13device_kernelIN5flash19enable_sm80_to_sm89INS1_16FlashAttnFwdSm80INS1_25CollectiveMainloopFwdSm80ILi8ELi1ELb1EN4cute5tupleIJNS5_1CILi128EEENS7_ILi64EEENS7_ILi256EEEEEELi256ENS_10bfloat16_tEfNS_4arch4Sm80ELb0ELb0ELb0ELb0ELb1ELb0ELb1ELb1EEENS1_21CollectiveEpilogueFwdINS6_IJS8_SA_S9_EEENS6_IJNS7_ILi1EEESI_SI_EEESC_SE_Li256ELb0ELb1ELb1ELb0EEENS1_19SingleTileSchedulerILb0ELb1ELb1ELi128EEEEEEEEEvNT_6ParamsE:
        .type           _ZN7cutlass13device_kernelIN5flash19enable_sm80_to_sm89INS1_16FlashAttnFwdSm80INS1_25CollectiveMainloopFwdSm80ILi8ELi1ELb1EN4cute5tupleIJNS5_1CILi128EEENS7_ILi64EEENS7_ILi256EEEEEELi256ENS_10bfloat16_tEfNS_4arch4Sm80ELb0ELb0ELb0ELb0ELb1ELb0ELb1ELb1EEENS1_21CollectiveEpilogueFwdINS6_IJS8_SA_S9_EEENS6_IJNS7_ILi1EEESI_SI_EEESC_SE_Li256ELb0ELb1ELb1ELb0EEENS1_19SingleTileSchedulerILb0ELb1ELb1ELi128EEEEEEEEEvNT_6ParamsE,@function
        .size           _ZN7cutlass13device_kernelIN5flash19enable_sm80_to_sm89INS1_16FlashAttnFwdSm80INS1_25CollectiveMainloopFwdSm80ILi8ELi1ELb1EN4cute5tupleIJNS5_1CILi128EEENS7_ILi64EEENS7_ILi256EEEEEELi256ENS_10bfloat16_tEfNS_4arch4Sm80ELb0ELb0ELb0ELb0ELb1ELb0ELb1ELb1EEENS1_21CollectiveEpilogueFwdINS6_IJS8_SA_S9_EEENS6_IJNS7_ILi1EEESI_SI_EEESC_SE_Li256ELb0ELb1ELb1ELb0EEENS1_19SingleTileSchedulerILb0ELb1ELb1ELi128EEEEEEEEEvNT_6ParamsE,(.L_x_18 - _ZN7cutlass13device_kernelIN5flash19enable_sm80_to_sm89INS1_16FlashAttnFwdSm80INS1_25CollectiveMainloopFwdSm80ILi8ELi1ELb1EN4cute5tupleIJNS5_1CILi128EEENS7_ILi64EEENS7_ILi256EEEEEELi256ENS_10bfloat16_tEfNS_4arch4Sm80ELb0ELb0ELb0ELb0ELb1ELb0ELb1ELb1EEENS1_21CollectiveEpilogueFwdINS6_IJS8_SA_S9_EEENS6_IJNS7_ILi1EEESI_SI_EEESC_SE_Li256ELb0ELb1ELb1ELb0EEENS1_19SingleTileSchedulerILb0ELb1ELb1ELi128EEEEEEEEEvNT_6ParamsE)
        .other          _ZN7cutlass13device_kernelIN5flash19enable_sm80_to_sm89INS1_16FlashAttnFwdSm80INS1_25CollectiveMainloopFwdSm80ILi8ELi1ELb1EN4cute5tupleIJNS5_1CILi128EEENS7_ILi64EEENS7_ILi256EEEEEELi256ENS_10bfloat16_tEfNS_4arch4Sm80ELb0ELb0ELb0ELb0ELb1ELb0ELb1ELb1EEENS1_21CollectiveEpilogueFwdINS6_IJS8_SA_S9_EEENS6_IJNS7_ILi1EEESI_SI_EEESC_SE_Li256ELb0ELb1ELb1ELb0EEENS1_19SingleTileSchedulerILb0ELb1ELb1ELi128EEEEEEEEEvNT_6ParamsE,@"STO_CUDA_ENTRY STV_DEFAULT"
_ZN7cutlass13device_kernelIN5flash19enable_sm80_to_sm89INS1_16FlashAttnFwdSm80INS1_25CollectiveMainloopFwdSm80ILi8ELi1ELb1EN4cute5tupleIJNS5_1CILi128EEENS7_ILi64EEENS7_ILi256EEEEEELi256ENS_10bfloat16_tEfNS_4arch4Sm80ELb0ELb0ELb0ELb0ELb1ELb0ELb1ELb1EEENS1_21CollectiveEpilogueFwdINS6_IJS8_SA_S9_EEENS6_IJNS7_ILi1EEESI_SI_EEESC_SE_Li256ELb0ELb1ELb1ELb0EEENS1_19SingleTileSchedulerILb0ELb1ELb1ELi128EEEEEEEEEvNT_6ParamsE:
[----:B------:R-:W-:Y:S01]  /*0000*/  LDC R1, c[0x0][0x37c] ;  /* 0x0000df00ff017b82 */ /* 0x000fe20000000800 */
[----:B------:R-:W-:Y:S05]  /*0010*/  EXIT ;  /* 0x000000000000794d */ /* 0x000fea0003800000 */
.L_x_0:
[----:B------:R-:W-:-:S00]  /*0020*/  BRA `(.L_x_0) ;  /* 0xfffffffc00fc7947 */ /* 0x000fc0000383ffff */
[----:B------:R-:W-:-:S00]  /*0030*/  NOP ;  /* 0x0000000000007918 */ /* 0x000fc00000000000 */
        /* <DEDUP_REMOVED lines=12> */
.L_x_18:


//--------------------- .text._ZN7cutlass13device_kernelIN5flash19enable_sm80_to_sm89INS1_16FlashAttnFwdSm80INS1_25CollectiveMainloopFwdSm80ILi8ELi1ELb1EN4cute5tupleIJNS5_1CILi128EEENS7_ILi48EEENS7_ILi256EEEEEELi256ENS_10bfloat16_tEfNS_4arch4Sm80ELb0ELb0ELb0ELb1ELb1ELb0ELb1ELb1EEENS1_21CollectiveEpilogueFwdINS6_IJS8_SA_S9_EEENS6_IJNS7_ILi1EEESI_SI_EEESC_SE_Li256ELb1ELb1ELb1ELb0EEENS1_36VarlenDynamicPersistentTileSchedulerILi128ELi48ELi256ELi256ELb1ELb1ELb0ELb0ELb1ELb1EEEEEEEEEvNT_6ParamsE --------------------------
	.section	.text._ZN7cutlass13device_kernelIN5flash19enable_sm80_to_sm89INS1_16FlashAttnFwdSm80INS1_25CollectiveMainloopFwdSm80ILi8ELi1ELb1EN4cute5tupleIJNS5_1CILi128EEENS7_ILi48EEENS7_ILi256EEEEEELi256ENS_10bfloat16_tEfNS_4arch4Sm80ELb0ELb0ELb0ELb1ELb1ELb0ELb1ELb1EEENS1_21CollectiveEpilogueFwdINS6_IJS8_SA_S9_EEENS6_IJNS7_ILi1EEESI_SI_EEESC_SE_Li256ELb1ELb1ELb1ELb0EEENS1_36VarlenDynamicPersistentTileSchedulerILi128ELi48ELi256ELi256ELb1ELb1ELb0ELb0ELb1ELb1EEEEEEEEEvNT_6ParamsE,"ax",@progbits
	.align	128
.text._ZN7cutlass13device_kernelIN5flash19enable_sm80_to_sm89INS1_16FlashAttnFwdSm80INS1_25CollectiveMainloopFwdSm80ILi8ELi1ELb1EN4cute5tupleIJNS5_1CILi128EEENS7_ILi48EEENS7_ILi256EEEEEELi256ENS_10bfloat16_tEfNS_4arch4Sm80ELb0ELb0ELb0ELb1ELb1ELb0ELb1ELb1EEENS1_21CollectiveEpilogueFwdINS6_IJS8_SA_S9_EEENS6_IJNS7_ILi1EEESI_SI_EEESC_SE_Li256ELb1ELb1ELb1ELb0EEENS1_36VarlenDynamicPersistentTileSchedulerILi128ELi48ELi256ELi256ELb1ELb1ELb0ELb0ELb1ELb1EEEEEEEEEvNT_6ParamsE:
        .type           _ZN7cutlass13device_kernelIN5flash19enable_sm80_to_sm89INS1_16FlashAttnFwdSm80INS1_25CollectiveMainloopFwdSm80ILi8ELi1ELb1EN4cute5tupleIJNS5_1CILi128EEENS7_ILi48EEENS7_ILi256EEEEEELi256ENS_10bfloat16_tEfNS_4arch4Sm80ELb0ELb0ELb0ELb1ELb1ELb0ELb1ELb1EEENS1_21CollectiveEpilogueFwdINS6_IJS8_SA_S9_EEENS6_IJNS7_ILi1EEESI_SI_EEESC_SE_Li256ELb1ELb1ELb1ELb0EEENS1_36VarlenDynamicPersistentTileSchedulerILi128ELi48ELi256ELi256ELb1ELb1ELb0ELb0ELb1ELb1EEEEEEEEEvNT_6ParamsE,@function
        .size           _ZN7cutlass13device_kernelIN5flash19enable_sm80_to_sm89INS1_16FlashAttnFwdSm80INS1_25CollectiveMainloopFwdSm80ILi8ELi1ELb1EN4cute5tupleIJNS5_1CILi128EEENS7_ILi48EEENS7_ILi256EEEEEELi256ENS_10bfloat16_tEfNS_4arch4Sm80ELb0ELb0ELb0ELb1ELb1ELb0ELb1ELb1EEENS1_21CollectiveEpilogueFwdINS6_IJS8_SA_S9_EEENS6_IJNS7_ILi1EEESI_SI_EEESC_SE_Li256ELb1ELb1ELb1ELb0EEENS1_36VarlenDynamicPersistentTileSchedulerILi128ELi48ELi256ELi256ELb1ELb1ELb0ELb0ELb1ELb1EEEEEEEEEvNT_6ParamsE,(.L_x_19 - _ZN7cutlass13device_kernelIN5flash19enable_sm80_to_sm89INS1_16FlashAttnFwdSm80INS1_25CollectiveMainloopFwdSm80ILi8ELi1ELb1EN4cute5tupleIJNS5_1CILi128EEENS7_ILi48EEENS7_ILi256EEEEEELi256ENS_10bfloat16_tEfNS_4arch4Sm80ELb0ELb0ELb0ELb1ELb1ELb0ELb1ELb1EEENS1_21CollectiveEpilogueFwdINS6_IJS8_SA_S9_EEENS6_IJNS7_ILi1EEESI_SI_EEESC_SE_Li256ELb1ELb1ELb1ELb0EEENS1_36VarlenDynamicPersistentTileSchedulerILi128ELi48ELi256ELi256ELb1ELb1ELb0ELb0ELb1ELb1EEEEEEEEEvNT_6ParamsE)
        .other          _ZN7cutlass13device_kernelIN5flash19enable_sm80_to_sm89INS1_16FlashAttnFwdSm80INS1_25CollectiveMainloopFwdSm80ILi8ELi1ELb1EN4cute5tupleIJNS5_1CILi128EEENS7_ILi48EEENS7_ILi256EEEEEELi256ENS_10bfloat16_tEfNS_4arch4Sm80ELb0ELb0ELb0ELb1ELb1ELb0ELb1ELb1EEENS1_21CollectiveEpilogueFwdINS6_IJS8_SA_S9_EEENS6_IJNS7_ILi1EEESI_SI_EEESC_SE_Li256ELb1ELb1ELb1ELb0EEENS1_36VarlenDynamicPersistentTileSchedulerILi128ELi48ELi256ELi256ELb1ELb1ELb0ELb0ELb1ELb1EEEEEEEEEvNT_6ParamsE,@"STO_CUDA_ENTRY STV_DEFAULT"
_ZN7cutlass13device_kernelIN5flash19enable_sm80_to_sm89INS1_16FlashAttnFwdSm80INS1_25CollectiveMainloopFwdSm80ILi8ELi1ELb1EN4cute5tupleIJNS5_1CILi128EEENS7_ILi48EEENS7_ILi256EEEEEELi256ENS_10bfloat16_tEfNS_4arch4Sm80ELb0ELb0ELb0ELb1ELb1ELb0ELb1ELb1EEENS1_21CollectiveEpilogueFwdINS6_IJS8_SA_S9_EEENS6_IJNS7_ILi1EEESI_SI_EEESC_SE_Li256ELb1ELb1ELb1ELb0EEENS1_36VarlenDynamicPersistentTileSchedulerILi128ELi48ELi256ELi256ELb1ELb1ELb0ELb0ELb1ELb1EEEEEEEEEvNT_6ParamsE:
[----:B------:R-:W-:Y:S01]  /*0000*/  LDC R1, c[0x0][0x37c] ;  /* 0x0000df00ff017b82 */ /* 0x000fe20000000800 */
[----:B------:R-:W-:Y:S05]  /*0010*/  EXIT ;  /* 0x000000000000794d */ /* 0x000fea0003800000 */
.L_x_1:
        /* <DEDUP_REMOVED lines=14> */
.L_x_19:


//--------------------- .text._ZN7cutlass13device_kernelIN5flash19enable_sm80_to_sm89INS1_16FlashAttnFwdSm80INS1_25CollectiveMainloopFwdSm80ILi8ELi1ELb0EN4cute5tupleIJNS5_1CILi128EEENS7_ILi32EEENS7_ILi256EEEEEELi256ENS_10bfloat16_tEfNS_4arch4Sm80ELb0ELb0ELb0ELb1ELb1ELb1ELb1ELb1EEENS1_21CollectiveEpilogueFwdINS6_IJS8_SA_S9_EEENS6_IJNS7_ILi1EEESI_SI_EEESC_SE_Li256ELb1ELb1ELb1ELb0EEENS1_36VarlenDynamicPersistentTileSchedulerILi128ELi32ELi256ELi256ELb1ELb1ELb0ELb0ELb1ELb1EEEEEEEEEvNT_6ParamsE --------------------------
	.section	.text._ZN7cutlass13device_kernelIN5flash19enable_sm80_to_sm89INS1_16FlashAttnFwdSm80INS1_25CollectiveMainloopFwdSm80ILi8ELi1ELb0EN4cute5tupleIJNS5_1CILi128EEENS7_ILi32EEENS7_ILi256EEEEEELi256ENS_10bfloat16_tEfNS_4arch4Sm80ELb0ELb0ELb0ELb1ELb1ELb1ELb1ELb1EEENS1_21CollectiveEpilogueFwdINS6_IJS8_SA_S9_EEENS6_IJNS7_ILi1EEESI_SI_EEESC_SE_Li256ELb1ELb1ELb1ELb0EEENS1_36VarlenDynamicPersistentTileSchedulerILi128ELi32ELi256ELi256ELb1ELb1ELb0ELb0ELb1ELb1EEEEEEEEEvNT_6ParamsE,"ax",@progbits
	.align	128
.text._ZN7cutlass13device_kernelIN5flash19enable_sm80_to_sm89INS1_16FlashAttnFwdSm80INS1_25CollectiveMainloopFwdSm80ILi8ELi1ELb0EN4cute5tupleIJNS5_1CILi128EEENS7_ILi32EEENS7_ILi256EEEEEELi256ENS_10bfloat16_tEfNS_4arch4Sm80ELb0ELb0ELb0ELb1ELb1ELb1ELb1ELb1EEENS1_21CollectiveEpilogueFwdINS6_IJS8_SA_S9_EEENS6_IJNS7_ILi1EEESI_SI_EEESC_SE_Li256ELb1ELb1ELb1ELb0EEENS1_36VarlenDynamicPersistentTileSchedulerILi128ELi32ELi256ELi256ELb1ELb1ELb0ELb0ELb1ELb1EEEEEEEEEvNT_6ParamsE:
        .type           _ZN7cutlass13device_kernelIN5flash19enable_sm80_to_sm89INS1_16FlashAttnFwdSm80INS1_25CollectiveMainloopFwdSm80ILi8ELi1ELb0EN4cute5tupleIJNS5_1CILi128EEENS7_ILi32EEENS7_ILi256EEEEEELi256ENS_10bfloat16_tEfNS_4arch4Sm80ELb0ELb0ELb0ELb1ELb1ELb1ELb1ELb1EEENS1_21CollectiveEpilogueFwdINS6_IJS8_SA_S9_EEENS6_IJNS7_ILi1EEESI_SI_EEESC_SE_Li256ELb1ELb1ELb1ELb0EEENS1_36VarlenDynamicPersistentTileSchedulerILi128ELi32ELi256ELi256ELb1ELb1ELb0ELb0ELb1ELb1EEEEEEEEEvNT_6ParamsE,@function
        .size           _ZN7cutlass13device_kernelIN5flash19enable_sm80_to_sm89INS1_16FlashAttnFwdSm80INS1_25CollectiveMainloopFwdSm80ILi8ELi1ELb0EN4cute5tupleIJNS5_1CILi128EEENS7_ILi32EEENS7_ILi256EEEEEELi256ENS_10bfloat16_tEfNS_4arch4Sm80ELb0ELb0ELb0ELb1ELb1ELb1ELb1ELb1EEENS1_21CollectiveEpilogueFwdINS6_IJS8_SA_S9_EEENS6_IJNS7_ILi1EEESI_SI_EEESC_SE_Li256ELb1ELb1ELb1ELb0EEENS1_36VarlenDynamicPersistentTileSchedulerILi128ELi32ELi256ELi256ELb1ELb1ELb0ELb0ELb1ELb1EEEEEEEEEvNT_6ParamsE,(.L_x_20 - _ZN7cutlass13device_kernelIN5flash19enable_sm80_to_sm89INS1_16FlashAttnFwdSm80INS1_25CollectiveMainloopFwdSm80ILi8ELi1ELb0EN4cute5tupleIJNS5_1CILi128EEENS7_ILi32EEENS7_ILi256EEEEEELi256ENS_10bfloat16_tEfNS_4arch4Sm80ELb0ELb0ELb0ELb1ELb1ELb1ELb1ELb1EEENS1_21CollectiveEpilogueFwdINS6_IJS8_SA_S9_EEENS6_IJNS7_ILi1EEESI_SI_EEESC_SE_Li256ELb1ELb1ELb1ELb0EEENS1_36VarlenDynamicPersistentTileSchedulerILi128ELi32ELi256ELi256ELb1ELb1ELb0ELb0ELb1ELb1EEEEEEEEEvNT_6ParamsE)
        .other          _ZN7cutlass13device_kernelIN5flash19enable_sm80_to_sm89INS1_16FlashAttnFwdSm80INS1_25CollectiveMainloopFwdSm80ILi8ELi1ELb0EN4cute5tupleIJNS5_1CILi128EEENS7_ILi32EEENS7_ILi256EEEEEELi256ENS_10bfloat16_tEfNS_4arch4Sm80ELb0ELb0ELb0ELb1ELb1ELb1ELb1ELb1EEENS1_21CollectiveEpilogueFwdINS6_IJS8_SA_S9_EEENS6_IJNS7_ILi1EEESI_SI_EEESC_SE_Li256ELb1ELb1ELb1ELb0EEENS1_36VarlenDynamicPersistentTileSchedulerILi128ELi32ELi256ELi256ELb1ELb1ELb0ELb0ELb1ELb1EEEEEEEEEvNT_6ParamsE,@"STO_CUDA_ENTRY STV_DEFAULT"
_ZN7cutlass13device_kernelIN5flash19enable_sm80_to_sm89INS1_16FlashAttnFwdSm80INS1_25CollectiveMainloopFwdSm80ILi8ELi1ELb0EN4cute5tupleIJNS5_1CILi128EEENS7_ILi32EEENS7_ILi256EEEEEELi256ENS_10bfloat16_tEfNS_4arch4Sm80ELb0ELb0ELb0ELb1ELb1ELb1ELb1ELb1EEENS1_21CollectiveEpilogueFwdINS6_IJS8_SA_S9_EEENS6_IJNS7_ILi1EEESI_SI_EEESC_SE_Li256ELb1ELb1ELb1ELb0EEENS1_36VarlenDynamicPersistentTileSchedulerILi128ELi32ELi256ELi256ELb1ELb1ELb0ELb0ELb1ELb1EEEEEEEEEvNT_6ParamsE:
[----:B------:R-:W-:Y:S01]  /*0000*/  LDC R1, c[0x0][0x37c] ;  /* 0x0000df00ff017b82 */ /* 0x000fe20000000800 */
[----:B------:R-:W-:Y:S05]  /*0010*/  EXIT ;  /* 0x000000000000794d */ /* 0x000fea0003800000 */
.L_x_2:
        /* <DEDUP_REMOVED lines=14> */
.L_x_20:


//--------------------- .text._ZN7cutlass13device_kernelIN5flash19enable_sm80_to_sm89INS1_16FlashAttnFwdSm80INS1_25CollectiveMainloopFwdSm80ILi8ELi1ELb1EN4cute5tupleIJNS5_1CILi128EEENS7_ILi48EEENS7_ILi256EEEEEELi256ENS_10bfloat16_tEfNS_4arch4Sm80ELb0ELb1ELb0ELb0ELb1ELb0ELb1ELb1EEENS1_21CollectiveEpilogueFwdINS6_IJS8_SA_S9_EEENS6_IJNS7_ILi1EEESI_SI_EEESC_SE_Li256ELb0ELb1ELb1ELb0EEENS1_19SingleTileSchedulerILb0ELb1ELb1ELi128EEEEEEEEEvNT_6ParamsE --------------------------
	.section	.text._ZN7cutlass13device_kernelIN5flash19enable_sm80_to_sm89INS1_16FlashAttnFwdSm80INS1_25CollectiveMainloopFwdSm80ILi8ELi1ELb1EN4cute5tupleIJNS5_1CILi128EEENS7_ILi48EEENS7_ILi256EEEEEELi256ENS_10bfloat16_tEfNS_4arch4Sm80ELb0ELb1ELb0ELb0ELb1ELb0ELb1ELb1EEENS1_21CollectiveEpilogueFwdINS6_IJS8_SA_S9_EEENS6_IJNS7_ILi1EEESI_SI_EEESC_SE_Li256ELb0ELb1ELb1ELb0EEENS1_19SingleTileSchedulerILb0ELb1ELb1ELi128EEEEEEEEEvNT_6ParamsE,"ax",@progbits
	.align	128
.text._ZN7cutlass13device_kernelIN5flash19enable_sm80_to_sm89INS1_16FlashAttnFwdSm80INS1_25CollectiveMainloopFwdSm80ILi8ELi1ELb1EN4cute5tupleIJNS5_1CILi128EEENS7_ILi48EEENS7_ILi256EEEEEELi256ENS_10bfloat16_tEfNS_4arch4Sm80ELb0ELb1ELb0ELb0ELb1ELb0ELb1ELb1EEENS1_21CollectiveEpilogueFwdINS6_IJS8_SA_S9_EEENS6_IJNS7_ILi1EEESI_SI_EEESC_SE_Li256ELb0ELb1ELb1ELb0EEENS1_19SingleTileSchedulerILb0ELb1ELb1ELi128EEEEEEEEEvNT_6ParamsE:
        .type           _ZN7cutlass13device_kernelIN5flash19enable_sm80_to_sm89INS1_16FlashAttnFwdSm80INS1_25CollectiveMainloopFwdSm80ILi8ELi1ELb1EN4cute5tupleIJNS5_1CILi128EEENS7_ILi48EEENS7_ILi256EEEEEELi256ENS_10bfloat16_tEfNS_4arch4Sm80ELb0ELb1ELb0ELb0ELb1ELb0ELb1ELb1EEENS1_21CollectiveEpilogueFwdINS6_IJS8_SA_S9_EEENS6_IJNS7_ILi1EEESI_SI_EEESC_SE_Li256ELb0ELb1ELb1ELb0EEENS1_19SingleTileSchedulerILb0ELb1ELb1ELi128EEEEEEEEEvNT_6ParamsE,@function
        .size           _ZN7cutlass13device_kernelIN5flash19enable_sm80_to_sm89INS1_16FlashAttnFwdSm80INS1_25CollectiveMainloopFwdSm80ILi8ELi1ELb1EN4cute5tupleIJNS5_1CILi128EEENS7_ILi48EEENS7_ILi256EEEEEELi256ENS_10bfloat16_tEfNS_4arch4Sm80ELb0ELb1ELb0ELb0ELb1ELb0ELb1ELb1EEENS1_21CollectiveEpilogueFwdINS6_IJS8_SA_S9_EEENS6_IJNS7_ILi1EEESI_SI_EEESC_SE_Li256ELb0ELb1ELb1ELb0EEENS1_19SingleTileSchedulerILb0ELb1ELb1ELi128EEEEEEEEEvNT_6ParamsE,(.L_x_21 - _ZN7cutlass13device_kernelIN5flash19enable_sm80_to_sm89INS1_16FlashAttnFwdSm80INS1_25CollectiveMainloopFwdSm80ILi8ELi1ELb1EN4cute5tupleIJNS5_1CILi128EEENS7_ILi48EEENS7_ILi256EEEEEELi256ENS_10bfloat16_tEfNS_4arch4Sm80ELb0ELb1ELb0ELb0ELb1ELb0ELb1ELb1EEENS1_21CollectiveEpilogueFwdINS6_IJS8_SA_S9_EEENS6_IJNS7_ILi1EEESI_SI_EEESC_SE_Li256ELb0ELb1ELb1ELb0EEENS1_19SingleTileSchedulerILb0ELb1ELb1ELi128EEEEEEEEEvNT_6ParamsE)
        .other          _ZN7cutlass13device_kernelIN5flash19enable_sm80_to_sm89INS1_16FlashAttnFwdSm80INS1_25CollectiveMainloopFwdSm80ILi8ELi1ELb1EN4cute5tupleIJNS5_1CILi128EEENS7_ILi48EEENS7_ILi256EEEEEELi256ENS_10bfloat16_tEfNS_4arch4Sm80ELb0ELb1ELb0ELb0ELb1ELb0ELb1ELb1EEENS1_21CollectiveEpilogueFwdINS6_IJS8_SA_S9_EEENS6_IJNS7_ILi1EEESI_SI_EEESC_SE_Li256ELb0ELb1ELb1ELb0EEENS1_19SingleTileSchedulerILb0ELb1ELb1ELi128EEEEEEEEEvNT_6ParamsE,@"STO_CUDA_ENTRY STV_DEFAULT"
_ZN7cutlass13device_kernelIN5flash19enable_sm80_to_sm89INS1_16FlashAttnFwdSm80INS1_25CollectiveMainloopFwdSm80ILi8ELi1ELb1EN4cute5tupleIJNS5_1CILi128EEENS7_ILi48EEENS7_ILi256EEEEEELi256ENS_10bfloat16_tEfNS_4arch4Sm80ELb0ELb1ELb0ELb0ELb1ELb0ELb1ELb1EEENS1_21CollectiveEpilogueFwdINS6_IJS8_SA_S9_EEENS6_IJNS7_ILi1EEESI_SI_EEESC_SE_Li256ELb0ELb1ELb1ELb0EEENS1_19SingleTileSchedulerILb0ELb1ELb1ELi128EEEEEEEEEvNT_6ParamsE:
[----:B------:R-:W-:Y:S01]  /*0000*/  LDC R1, c[0x0][0x37c] ;  /* 0x0000df00ff017b82 */ /* 0x000fe20000000800 */
[----:B------:R-:W-:Y:S05]  /*0010*/  EXIT ;  /* 0x000000000000794d */ /* 0x000fea0003800000 */
.L_x_3:
        /* <DEDUP_REMOVED lines=14> */
.L_x_21:


//--------------------- .text._ZN7cutlass13device_kernelIN5flash19enable_sm80_to_sm89INS1_16FlashAttnFwdSm80INS1_25CollectiveMainloopFwdSm80ILi8ELi1ELb1EN4cute5tupleIJNS5_1CILi128EEENS7_ILi48EEENS7_ILi256EEEEEELi256ENS_10bfloat16_tEfNS_4arch4Sm80ELb0ELb1ELb0ELb1ELb1ELb0ELb1ELb1EEENS1_21CollectiveEpilogueFwdINS6_IJS8_SA_S9_EEENS6_IJNS7_ILi1EEESI_SI_EEESC_SE_Li256ELb1ELb1ELb1ELb0EEENS1_36VarlenDynamicPersistentTileSchedulerILi128ELi48ELi256ELi256ELb1ELb1ELb0ELb1ELb0ELb1EEEEEEEEEvNT_6ParamsE --------------------------
	.section	.text._ZN7cutlass13device_kernelIN5flash19enable_sm80_to_sm89INS1_16FlashAttnFwdSm80INS1_25CollectiveMainloopFwdSm80ILi8ELi1ELb1EN4cute5tupleIJNS5_1CILi128EEENS7_ILi48EEENS7_ILi256EEEEEELi256ENS_10bfloat16_tEfNS_4arch4Sm80ELb0ELb1ELb0ELb1ELb1ELb0ELb1ELb1EEENS1_21CollectiveEpilogueFwdINS6_IJS8_SA_S9_EEENS6_IJNS7_ILi1EEESI_SI_EEESC_SE_Li256ELb1ELb1ELb1ELb0EEENS1_36VarlenDynamicPersistentTileSchedulerILi128ELi48ELi256ELi256ELb1ELb1ELb0ELb1ELb0ELb1EEEEEEEEEvNT_6ParamsE,"ax",@progbits
	.align	128
.text._ZN7cutlass13device_kernelIN5flash19enable_sm80_to_sm89INS1_16FlashAttnFwdSm80INS1_25CollectiveMainloopFwdSm80ILi8ELi1ELb1EN4cute5tupleIJNS5_1CILi128EEENS7_ILi48EEENS7_ILi256EEEEEELi256ENS_10bfloat16_tEfNS_4arch4Sm80ELb0ELb1ELb0ELb1ELb1ELb0ELb1ELb1EEENS1_21CollectiveEpilogueFwdINS6_IJS8_SA_S9_EEENS6_IJNS7_ILi1EEESI_SI_EEESC_SE_Li256ELb1ELb1ELb1ELb0EEENS1_36VarlenDynamicPersistentTileSchedulerILi128ELi48ELi256ELi256ELb1ELb1ELb0ELb1ELb0ELb1EEEEEEEEEvNT_6ParamsE:
        .type           _ZN7cutlass13device_kernelIN5flash19enable_sm80_to_sm89INS1_16FlashAttnFwdSm80INS1_25CollectiveMainloopFwdSm80ILi8ELi1ELb1EN4cute5tupleIJNS5_1CILi128EEENS7_ILi48EEENS7_ILi256EEEEEELi256ENS_10bfloat16_tEfNS_4arch4Sm80ELb0ELb1ELb0ELb1ELb1ELb0ELb1ELb1EEENS1_21CollectiveEpilogueFwdINS6_IJS8_SA_S9_EEENS6_IJNS7_ILi1EEESI_SI_EEESC_SE_Li256ELb1ELb1ELb1ELb0EEENS1_36VarlenDynamicPersistentTileSchedulerILi128ELi48ELi256ELi256ELb1ELb1ELb0ELb1ELb0ELb1EEEEEEEEEvNT_6ParamsE,@function
        .size           _ZN7cutlass13device_kernelIN5flash19enable_sm80_to_sm89INS1_16FlashAttnFwdSm80INS1_25CollectiveMainloopFwdSm80ILi8ELi1ELb1EN4cute5tupleIJNS5_1CILi128EEENS7_ILi48EEENS7_ILi256EEEEEELi256ENS_10bfloat16_tEfNS_4arch4Sm80ELb0ELb1ELb0ELb1ELb1ELb0ELb1ELb1EEENS1_21CollectiveEpilogueFwdINS6_IJS8_SA_S9_EEENS6_IJNS7_ILi1EEESI_SI_EEESC_SE_Li256ELb1ELb1ELb1ELb0EEENS1_36VarlenDynamicPersistentTileSchedulerILi128ELi48ELi256ELi256ELb1ELb1ELb0ELb1ELb0ELb1EEEEEEEEEvNT_6ParamsE,(.L_x_22 - _ZN7cutlass13device_kernelIN5flash19enable_sm80_to_sm89INS1_16FlashAttnFwdSm80INS1_25CollectiveMainloopFwdSm80ILi8ELi1ELb1EN4cute5tupleIJNS5_1CILi128EEENS7_ILi48EEENS7_ILi256EEEEEELi256ENS_10bfloat16_tEfNS_4arch4Sm80ELb0ELb1ELb0ELb1ELb1ELb0ELb1ELb1EEENS1_21CollectiveEpilogueFwdINS6_IJS8_SA_S9_EEENS6_IJNS7_ILi1EEESI_SI_EEESC_SE_Li256ELb1ELb1ELb1ELb0EEENS1_36VarlenDynamicPersistentTileSchedulerILi128ELi48ELi256ELi256ELb1ELb1ELb0ELb1ELb0ELb1EEEEEEEEEvNT_6ParamsE)
        .other          _ZN7cutlass13device_kernelIN5flash19enable_sm80_to_sm89INS1_16FlashAttnFwdSm80INS1_25CollectiveMainloopFwdSm80ILi8ELi1ELb1EN4cute5tupleIJNS5_1CILi128EEENS7_ILi48EEENS7_ILi256EEEEEELi256ENS_10bfloat16_tEfNS_4arch4Sm80ELb0ELb1ELb0ELb1ELb1ELb0ELb1ELb1EEENS1_21CollectiveEpilogueFwdINS6_IJS8_SA_S9_EEENS6_IJNS7_ILi1EEESI_SI_EEESC_SE_Li256ELb1ELb1ELb1ELb0EEENS1_36VarlenDynamicPersistentTileSchedulerILi128ELi48ELi256ELi256ELb1ELb1ELb0ELb1ELb0ELb1EEEEEEEEEvNT_6ParamsE,@"STO_CUDA_ENTRY STV_DEFAULT"
_ZN7cutlass13device_kernelIN5flash19enable_sm80_to_sm89INS1_16FlashAttnFwdSm80INS1_25CollectiveMainloopFwdSm80ILi8ELi1ELb1EN4cute5tupleIJNS5_1CILi128EEENS7_ILi48EEENS7_ILi256EEEEEELi256ENS_10bfloat16_tEfNS_4arch4Sm80ELb0ELb1ELb0ELb1ELb1ELb0ELb1ELb1EEENS1_21CollectiveEpilogueFwdINS6_IJS8_SA_S9_EEENS6_IJNS7_ILi1EEESI_SI_EEESC_SE_Li256ELb1ELb1ELb1ELb0EEENS1_36VarlenDynamicPersistentTileSchedulerILi128ELi48ELi256ELi256ELb1ELb1ELb0ELb1ELb0ELb1EEEEEEEEEvNT_6ParamsE:
[----:B------:R-:W-:Y:S01]  /*0000*/  LDC R1, c[0x0][0x37c] ;  /* 0x0000df00ff017b82 */ /* 0x000fe20000000800 */
[----:B------:R-:W-:Y:S05]  /*0010*/  EXIT ;  /* 0x000000000000794d */ /* 0x000fea0003800000 */
.L_x_4:
        /* <DEDUP_REMOVED lines=14> */
.L_x_22:


//--------------------- .text._ZN7cutlass13device_kernelIN5flash19enable_sm80_to_sm89INS1_16FlashAttnFwdSm80INS1_25CollectiveMainloopFwdSm80ILi8ELi1ELb0EN4cute5tupleIJNS5_1CILi128EEENS7_ILi32EEENS7_ILi256EEEEEELi256ENS_10bfloat16_tEfNS_4arch4Sm80ELb0ELb1ELb0ELb1ELb1ELb1ELb1ELb1EEENS1_21CollectiveEpilogueFwdINS6_IJS8_SA_S9_EEENS6_IJNS7_ILi1EEESI_SI_EEESC_SE_Li256ELb1ELb1ELb1ELb0EEENS1_36VarlenDynamicPersistentTileSchedulerILi128ELi32ELi256ELi256ELb1ELb1ELb0ELb1ELb0ELb1EEEEEEEEEvNT_6ParamsE --------------------------
	.section	.text._ZN7cutlass13device_kernelIN5flash19enable_sm80_to_sm89INS1_16FlashAttnFwdSm80INS1_25CollectiveMainloopFwdSm80ILi8ELi1ELb0EN4cute5tupleIJNS5_1CILi128EEENS7_ILi32EEENS7_ILi256EEEEEELi256ENS_10bfloat16_tEfNS_4arch4Sm80ELb0ELb1ELb0ELb1ELb1ELb1ELb1ELb1EEENS1_21CollectiveEpilogueFwdINS6_IJS8_SA_S9_EEENS6_IJNS7_ILi1EEESI_SI_EEESC_SE_Li256ELb1ELb1ELb1ELb0EEENS1_36VarlenDynamicPersistentTileSchedulerILi128ELi32ELi256ELi256ELb1ELb1ELb0ELb1ELb0ELb1EEEEEEEEEvNT_6ParamsE,"ax",@progbits
	.align	128
.text._ZN7cutlass13device_kernelIN5flash19enable_sm80_to_sm89INS1_16FlashAttnFwdSm80INS1_25CollectiveMainloopFwdSm80ILi8ELi1ELb0EN4cute5tupleIJNS5_1CILi128EEENS7_ILi32EEENS7_ILi256EEEEEELi256ENS_10bfloat16_tEfNS_4arch4Sm80ELb0ELb1ELb0ELb1ELb1ELb1ELb1ELb1EEENS1_21CollectiveEpilogueFwdINS6_IJS8_SA_S9_EEENS6_IJNS7_ILi1EEESI_SI_EEESC_SE_Li256ELb1ELb1ELb1ELb0EEENS1_36VarlenDynamicPersistentTileSchedulerILi128ELi32ELi256ELi256ELb1ELb1ELb0ELb1ELb0ELb1EEEEEEEEEvNT_6ParamsE:
        .type           _ZN7cutlass13device_kernelIN5flash19enable_sm80_to_sm89INS1_16FlashAttnFwdSm80INS1_25CollectiveMainloopFwdSm80ILi8ELi1ELb0EN4cute5tupleIJNS5_1CILi128EEENS7_ILi32EEENS7_ILi256EEEEEELi256ENS_10bfloat16_tEfNS_4arch4Sm80ELb0ELb1ELb0ELb1ELb1ELb1ELb1ELb1EEENS1_21CollectiveEpilogueFwdINS6_IJS8_SA_S9_EEENS6_IJNS7_ILi1EEESI_SI_EEESC_SE_Li256ELb1ELb1ELb1ELb0EEENS1_36VarlenDynamicPersistentTileSchedulerILi128ELi32ELi256ELi256ELb1ELb1ELb0ELb1ELb0ELb1EEEEEEEEEvNT_6ParamsE,@function
        .size           _ZN7cutlass13device_kernelIN5flash19enable_sm80_to_sm89INS1_16FlashAttnFwdSm80INS1_25CollectiveMainloopFwdSm80ILi8ELi1ELb0EN4cute5tupleIJNS5_1CILi128EEENS7_ILi32EEENS7_ILi256EEEEEELi256ENS_10bfloat16_tEfNS_4arch4Sm80ELb0ELb1ELb0ELb1ELb1ELb1ELb1ELb1EEENS1_21CollectiveEpilogueFwdINS6_IJS8_SA_S9_EEENS6_IJNS7_ILi1EEESI_SI_EEESC_SE_Li256ELb1ELb1ELb1ELb0EEENS1_36VarlenDynamicPersistentTileSchedulerILi128ELi32ELi256ELi256ELb1ELb1ELb0ELb1ELb0ELb1EEEEEEEEEvNT_6ParamsE,(.L_x_23 - _ZN7cutlass13device_kernelIN5flash19enable_sm80_to_sm89INS1_16FlashAttnFwdSm80INS1_25CollectiveMainloopFwdSm80ILi8ELi1ELb0EN4cute5tupleIJNS5_1CILi128EEENS7_ILi32EEENS7_ILi256EEEEEELi256ENS_10bfloat16_tEfNS_4arch4Sm80ELb0ELb1ELb0ELb1ELb1ELb1ELb1ELb1EEENS1_21CollectiveEpilogueFwdINS6_IJS8_SA_S9_EEENS6_IJNS7_ILi1EEESI_SI_EEESC_SE_Li256ELb1ELb1ELb1ELb0EEENS1_36VarlenDynamicPersistentTileSchedulerILi128ELi32ELi256ELi256ELb1ELb1ELb0ELb1ELb0ELb1EEEEEEEEEvNT_6ParamsE)
        .other          _ZN7cutlass13device_kernelIN5flash19enable_sm80_to_sm89INS1_16FlashAttnFwdSm80INS1_25CollectiveMainloopFwdSm80ILi8ELi1ELb0EN4cute5tupleIJNS5_1CILi128EEENS7_ILi32EEENS7_ILi256EEEEEELi256ENS_10bfloat16_tEfNS_4arch4Sm80ELb0ELb1ELb0ELb1ELb1ELb1ELb1ELb1EEENS1_21CollectiveEpilogueFwdINS6_IJS8_SA_S9_EEENS6_IJNS7_ILi1EEESI_SI_EEESC_SE_Li256ELb1ELb1ELb1ELb0EEENS1_36VarlenDynamicPersistentTileSchedulerILi128ELi32ELi256ELi256ELb1ELb1ELb0ELb1ELb0ELb1EEEEEEEEEvNT_6ParamsE,@"STO_CUDA_ENTRY STV_DEFAULT"
_ZN7cutlass13device_kernelIN5flash19enable_sm80_to_sm89INS1_16FlashAttnFwdSm80INS1_25CollectiveMainloopFwdSm80ILi8ELi1ELb0EN4cute5tupleIJNS5_1CILi128EEENS7_ILi32EEENS7_ILi256EEEEEELi256ENS_10bfloat16_tEfNS_4arch4Sm80ELb0ELb1ELb0ELb1ELb1ELb1ELb1ELb1EEENS1_21CollectiveEpilogueFwdINS6_IJS8_SA_S9_EEENS6_IJNS7_ILi1EEESI_SI_EEESC_SE_Li256ELb1ELb1ELb1ELb0EEENS1_36VarlenDynamicPersistentTileSchedulerILi128ELi32ELi256ELi256ELb1ELb1ELb0ELb1ELb0ELb1EEEEEEEEEvNT_6ParamsE:
[----:B------:R-:W-:Y:S01]  /*0000*/  LDC R1, c[0x0][0x37c] ;  /* 0x0000df00ff017b82 */ /* 0x000fe20000000800 */
[----:B------:R-:W-:Y:S05]  /*0010*/  EXIT ;  /* 0x000000000000794d */ /* 0x000fea0003800000 */
.L_x_5:
        /* <DEDUP_REMOVED lines=14> */
.L_x_23:


//--------------------- .text._ZN7cutlass13device_kernelIN5flash19enable_sm80_to_sm89INS1_16FlashAttnFwdSm80INS1_25CollectiveMainloopFwdSm80ILi8ELi1ELb1EN4cute5tupleIJNS5_1CILi128EEENS7_ILi64EEENS7_ILi256EEEEEELi256ENS_10bfloat16_tEfNS_4arch4Sm80ELb1ELb0ELb0ELb0ELb1ELb0ELb1ELb1EEENS1_21CollectiveEpilogueFwdINS6_IJS8_SA_S9_EEENS6_IJNS7_ILi1EEESI_SI_EEESC_SE_Li256ELb0ELb1ELb1ELb0EEENS1_30DynamicPersistentTileSchedulerILi256ELi256ELb1ELb1ELb0EEEEEEEEEvNT_6ParamsE --------------------------
	.section	.text._ZN7cutlass13device_kernelIN5flash19enable_sm80_to_sm89INS1_16FlashAttnFwdSm80INS1_25CollectiveMainloopFwdSm80ILi8ELi1ELb1EN4cute5tupleIJNS5_1CILi128EEENS7_ILi64EEENS7_ILi256EEEEEELi256ENS_10bfloat16_tEfNS_4arch4Sm80ELb1ELb0ELb0ELb0ELb1ELb0ELb1ELb1EEENS1_21CollectiveEpilogueFwdINS6_IJS8_SA_S9_EEENS6_IJNS7_ILi1EEESI_SI_EEESC_SE_Li256ELb0ELb1ELb1ELb0EEENS1_30DynamicPersistentTileSchedulerILi256ELi256ELb1ELb1ELb0EEEEEEEEEvNT_6ParamsE,"ax",@progbits
	.align	128
.text._ZN7cutlass13device_kernelIN5flash19enable_sm80_to_sm89INS1_16FlashAttnFwdSm80INS1_25CollectiveMainloopFwdSm80ILi8ELi1ELb1EN4cute5tupleIJNS5_1CILi128EEENS7_ILi64EEENS7_ILi256EEEEEELi256ENS_10bfloat16_tEfNS_4arch4Sm80ELb1ELb0ELb0ELb0ELb1ELb0ELb1ELb1EEENS1_21CollectiveEpilogueFwdINS6_IJS8_SA_S9_EEENS6_IJNS7_ILi1EEESI_SI_EEESC_SE_Li256ELb0ELb1ELb1ELb0EEENS1_30DynamicPersistentTileSchedulerILi256ELi256ELb1ELb1ELb0EEEEEEEEEvNT_6ParamsE:
        .type           _ZN7cutlass13device_kernelIN5flash19enable_sm80_to_sm89INS1_16FlashAttnFwdSm80INS1_25CollectiveMainloopFwdSm80ILi8ELi1ELb1EN4cute5tupleIJNS5_1CILi128EEENS7_ILi64EEENS7_ILi256EEEEEELi256ENS_10bfloat16_tEfNS_4arch4Sm80ELb1ELb0ELb0ELb0ELb1ELb0ELb1ELb1EEENS1_21CollectiveEpilogueFwdINS6_IJS8_SA_S9_EEENS6_IJNS7_ILi1EEESI_SI_EEESC_SE_Li256ELb0ELb1ELb1ELb0EEENS1_30DynamicPersistentTileSchedulerILi256ELi256ELb1ELb1ELb0EEEEEEEEEvNT_6ParamsE,@function
        .size           _ZN7cutlass13device_kernelIN5flash19enable_sm80_to_sm89INS1_16FlashAttnFwdSm80INS1_25CollectiveMainloopFwdSm80ILi8ELi1ELb1EN4cute5tupleIJNS5_1CILi128EEENS7_ILi64EEENS7_ILi256EEEEEELi256ENS_10bfloat16_tEfNS_4arch4Sm80ELb1ELb0ELb0ELb0ELb1ELb0ELb1ELb1EEENS1_21CollectiveEpilogueFwdINS6_IJS8_SA_S9_EEENS6_IJNS7_ILi1EEESI_SI_EEESC_SE_Li256ELb0ELb1ELb1ELb0EEENS1_30DynamicPersistentTileSchedulerILi256ELi256ELb1ELb1ELb0EEEEEEEEEvNT_6ParamsE,(.L_x_24 - _ZN7cutlass13device_kernelIN5flash19enable_sm80_to_sm89INS1_16FlashAttnFwdSm80INS1_25CollectiveMainloopFwdSm80ILi8ELi1ELb1EN4cute5tupleIJNS5_1CILi128EEENS7_ILi64EEENS7_ILi256EEEEEELi256ENS_10bfloat16_tEfNS_4arch4Sm80ELb1ELb0ELb0ELb0ELb1ELb0ELb1ELb1EEENS1_21CollectiveEpilogueFwdINS6_IJS8_SA_S9_EEENS6_IJNS7_ILi1EEESI_SI_EEESC_SE_Li256ELb0ELb1ELb1ELb0EEENS1_30DynamicPersistentTileSchedulerILi256ELi256ELb1ELb1ELb0EEEEEEEEEvNT_6ParamsE)
        .other          _ZN7cutlass13device_kernelIN5flash19enable_sm80_to_sm89INS1_16FlashAttnFwdSm80INS1_25CollectiveMainloopFwdSm80ILi8ELi1ELb1EN4cute5tupleIJNS5_1CILi128EEENS7_ILi64EEENS7_ILi256EEEEEELi256ENS_10bfloat16_tEfNS_4arch4Sm80ELb1ELb0ELb0ELb0ELb1ELb0ELb1ELb1EEENS1_21CollectiveEpilogueFwdINS6_IJS8_SA_S9_EEENS6_IJNS7_ILi1EEESI_SI_EEESC_SE_Li256ELb0ELb1ELb1ELb0EEENS1_30DynamicPersistentTileSchedulerILi256ELi256ELb1ELb1ELb0EEEEEEEEEvNT_6ParamsE,@"STO_CUDA_ENTRY STV_DEFAULT"
_ZN7cutlass13device_kernelIN5flash19enable_sm80_to_sm89INS1_16FlashAttnFwdSm80INS1_25CollectiveMainloopFwdSm80ILi8ELi1ELb1EN4cute5tupleIJNS5_1CILi128EEENS7_ILi64EEENS7_ILi256EEEEEELi256ENS_10bfloat16_tEfNS_4arch4Sm80ELb1ELb0ELb0ELb0ELb1ELb0ELb1ELb1EEENS1_21CollectiveEpilogueFwdINS6_IJS8_SA_S9_EEENS6_IJNS7_ILi1EEESI_SI_EEESC_SE_Li256ELb0ELb1ELb1ELb0EEENS1_30DynamicPersistentTileSchedulerILi256ELi256ELb1ELb1ELb0EEEEEEEEEvNT_6ParamsE:
[----:B------:R-:W-:Y:S01]  /*0000*/  LDC R1, c[0x0][0x37c] ;  /* 0x0000df00ff017b82 */ /* 0x000fe20000000800 */
[----:B------:R-:W-:Y:S05]  /*0010*/  EXIT ;  /* 0x000000000000794d */ /* 0x000fea0003800000 */
.L_x_6:
        /* <DEDUP_REMOVED lines=14> */
.L_x_24:


//--------------------- .text._ZN7cutlass13device_kernelIN5flash19enable_sm80_to_sm89INS1_16FlashAttnFwdSm80INS1_25CollectiveMainloopFwdSm80ILi8ELi1ELb1EN4cute5tupleIJNS5_1CILi128EEENS7_ILi48EEENS7_ILi256EEEEEELi256ENS_10bfloat16_tEfNS_4arch4Sm80ELb1ELb0ELb0ELb1ELb1ELb0ELb1ELb1EEENS1_21CollectiveEpilogueFwdINS6_IJS8_SA_S9_EEENS6_IJNS7_ILi1EEESI_SI_EEESC_SE_Li256ELb1ELb1ELb1ELb0EEENS1_36VarlenDynamicPersistentTileSchedulerILi128ELi48ELi256ELi256ELb1ELb1ELb0ELb1ELb1ELb1EEEEEEEEEvNT_6ParamsE --------------------------
	.section	.text._ZN7cutlass13device_kernelIN5flash19enable_sm80_to_sm89INS1_16FlashAttnFwdSm80INS1_25CollectiveMainloopFwdSm80ILi8ELi1ELb1EN4cute5tupleIJNS5_1CILi128EEENS7_ILi48EEENS7_ILi256EEEEEELi256ENS_10bfloat16_tEfNS_4arch4Sm80ELb1ELb0ELb0ELb1ELb1ELb0ELb1ELb1EEENS1_21CollectiveEpilogueFwdINS6_IJS8_SA_S9_EEENS6_IJNS7_ILi1EEESI_SI_EEESC_SE_Li256ELb1ELb1ELb1ELb0EEENS1_36VarlenDynamicPersistentTileSchedulerILi128ELi48ELi256ELi256ELb1ELb1ELb0ELb1ELb1ELb1EEEEEEEEEvNT_6ParamsE,"ax",@progbits
	.align	128
.text._ZN7cutlass13device_kernelIN5flash19enable_sm80_to_sm89INS1_16FlashAttnFwdSm80INS1_25CollectiveMainloopFwdSm80ILi8ELi1ELb1EN4cute5tupleIJNS5_1CILi128EEENS7_ILi48EEENS7_ILi256EEEEEELi256ENS_10bfloat16_tEfNS_4arch4Sm80ELb1ELb0ELb0ELb1ELb1ELb0ELb1ELb1EEENS1_21CollectiveEpilogueFwdINS6_IJS8_SA_S9_EEENS6_IJNS7_ILi1EEESI_SI_EEESC_SE_Li256ELb1ELb1ELb1ELb0EEENS1_36VarlenDynamicPersistentTileSchedulerILi128ELi48ELi256ELi256ELb1ELb1ELb0ELb1ELb1ELb1EEEEEEEEEvNT_6ParamsE:
        .type           _ZN7cutlass13device_kernelIN5flash19enable_sm80_to_sm89INS1_16FlashAttnFwdSm80INS1_25CollectiveMainloopFwdSm80ILi8ELi1ELb1EN4cute5tupleIJNS5_1CILi128EEENS7_ILi48EEENS7_ILi256EEEEEELi256ENS_10bfloat16_tEfNS_4arch4Sm80ELb1ELb0ELb0ELb1ELb1ELb0ELb1ELb1EEENS1_21CollectiveEpilogueFwdINS6_IJS8_SA_S9_EEENS6_IJNS7_ILi1EEESI_SI_EEESC_SE_Li256ELb1ELb1ELb1ELb0EEENS1_36VarlenDynamicPersistentTileSchedulerILi128ELi48ELi256ELi256ELb1ELb1ELb0ELb1ELb1ELb1EEEEEEEEEvNT_6ParamsE,@function
        .size           _ZN7cutlass13device_kernelIN5flash19enable_sm80_to_sm89INS1_16FlashAttnFwdSm80INS1_25CollectiveMainloopFwdSm80ILi8ELi1ELb1EN4cute5tupleIJNS5_1CILi128EEENS7_ILi48EEENS7_ILi256EEEEEELi256ENS_10bfloat16_tEfNS_4arch4Sm80ELb1ELb0ELb0ELb1ELb1ELb0ELb1ELb1EEENS1_21CollectiveEpilogueFwdINS6_IJS8_SA_S9_EEENS6_IJNS7_ILi1EEESI_SI_EEESC_SE_Li256ELb1ELb1ELb1ELb0EEENS1_36VarlenDynamicPersistentTileSchedulerILi128ELi48ELi256ELi256ELb1ELb1ELb0ELb1ELb1ELb1EEEEEEEEEvNT_6ParamsE,(.L_x_25 - _ZN7cutlass13device_kernelIN5flash19enable_sm80_to_sm89INS1_16FlashAttnFwdSm80INS1_25CollectiveMainloopFwdSm80ILi8ELi1ELb1EN4cute5tupleIJNS5_1CILi128EEENS7_ILi48EEENS7_ILi256EEEEEELi256ENS_10bfloat16_tEfNS_4arch4Sm80ELb1ELb0ELb0ELb1ELb1ELb0ELb1ELb1EEENS1_21CollectiveEpilogueFwdINS6_IJS8_SA_S9_EEENS6_IJNS7_ILi1EEESI_SI_EEESC_SE_Li256ELb1ELb1ELb1ELb0EEENS1_36VarlenDynamicPersistentTileSchedulerILi128ELi48ELi256ELi256ELb1ELb1ELb0ELb1ELb1ELb1EEEEEEEEEvNT_6ParamsE)
        .other          _ZN7cutlass13device_kernelIN5flash19enable_sm80_to_sm89INS1_16FlashAttnFwdSm80INS1_25CollectiveMainloopFwdSm80ILi8ELi1ELb1EN4cute5tupleIJNS5_1CILi128EEENS7_ILi48EEENS7_ILi256EEEEEELi256ENS_10bfloat16_tEfNS_4arch4Sm80ELb1ELb0ELb0ELb1ELb1ELb0ELb1ELb1EEENS1_21CollectiveEpilogueFwdINS6_IJS8_SA_S9_EEENS6_IJNS7_ILi1EEESI_SI_EEESC_SE_Li256ELb1ELb1ELb1ELb0EEENS1_36VarlenDynamicPersistentTileSchedulerILi128ELi48ELi256ELi256ELb1ELb1ELb0ELb1ELb1ELb1EEEEEEEEEvNT_6ParamsE,@"STO_CUDA_ENTRY STV_DEFAULT"
_ZN7cutlass13device_kernelIN5flash19enable_sm80_to_sm89INS1_16FlashAttnFwdSm80INS1_25CollectiveMainloopFwdSm80ILi8ELi1ELb1EN4cute5tupleIJNS5_1CILi128EEENS7_ILi48EEENS7_ILi256EEEEEELi256ENS_10bfloat16_tEfNS_4arch4Sm80ELb1ELb0ELb0ELb1ELb1ELb0ELb1ELb1EEENS1_21CollectiveEpilogueFwdINS6_IJS8_SA_S9_EEENS6_IJNS7_ILi1EEESI_SI_EEESC_SE_Li256ELb1ELb1ELb1ELb0EEENS1_36VarlenDynamicPersistentTileSchedulerILi128ELi48ELi256ELi256ELb1ELb1ELb0ELb1ELb1ELb1EEEEEEEEEvNT_6ParamsE:
[----:B------:R-:W-:Y:S01]  /*0000*/  LDC R1, c[0x0][0x37c] ;  /* 0x0000df00ff017b82 */ /* 0x000fe20000000800 */
[----:B------:R-:W-:Y:S05]  /*0010*/  EXIT ;  /* 0x000000000000794d */ /* 0x000fea0003800000 */
.L_x_7:
        /* <DEDUP_REMOVED lines=14> */
.L_x_25:


//--------------------- .text._ZN7cutlass13device_kernelIN5flash19enable_sm80_to_sm89INS1_16FlashAttnFwdSm80INS1_25CollectiveMainloopFwdSm80ILi8ELi1ELb0EN4cute5tupleIJNS5_1CILi128EEENS7_ILi32EEENS7_ILi256EEEEEELi256ENS_10bfloat16_tEfNS_4arch4Sm80ELb1ELb0ELb0ELb1ELb1ELb1ELb1ELb1EEENS1_21CollectiveEpilogueFwdINS6_IJS8_SA_S9_EEENS6_IJNS7_ILi1EEESI_SI_EEESC_SE_Li256ELb1ELb1ELb1ELb0EEENS1_36VarlenDynamicPersistentTileSchedulerILi128ELi32ELi256ELi256ELb1ELb1ELb0ELb1ELb1ELb1EEEEEEEEEvNT_6ParamsE --------------------------
	.section	.text._ZN7cutlass13device_kernelIN5flash19enable_sm80_to_sm89INS1_16FlashAttnFwdSm80INS1_25CollectiveMainloopFwdSm80ILi8ELi1ELb0EN4cute5tupleIJNS5_1CILi128EEENS7_ILi32EEENS7_ILi256EEEEEELi256ENS_10bfloat16_tEfNS_4arch4Sm80ELb1ELb0ELb0ELb1ELb1ELb1ELb1ELb1EEENS1_21CollectiveEpilogueFwdINS6_IJS8_SA_S9_EEENS6_IJNS7_ILi1EEESI_SI_EEESC_SE_Li256ELb1ELb1ELb1ELb0EEENS1_36VarlenDynamicPersistentTileSchedulerILi128ELi32ELi256ELi256ELb1ELb1ELb0ELb1ELb1ELb1EEEEEEEEEvNT_6ParamsE,"ax",@progbits
	.align	128
.text._ZN7cutlass13device_kernelIN5flash19enable_sm80_to_sm89INS1_16FlashAttnFwdSm80INS1_25CollectiveMainloopFwdSm80ILi8ELi1ELb0EN4cute5tupleIJNS5_1CILi128EEENS7_ILi32EEENS7_ILi256EEEEEELi256ENS_10bfloat16_tEfNS_4arch4Sm80ELb1ELb0ELb0ELb1ELb1ELb1ELb1ELb1EEENS1_21CollectiveEpilogueFwdINS6_IJS8_SA_S9_EEENS6_IJNS7_ILi1EEESI_SI_EEESC_SE_Li256ELb1ELb1ELb1ELb0EEENS1_36VarlenDynamicPersistentTileSchedulerILi128ELi32ELi256ELi256ELb1ELb1ELb0ELb1ELb1ELb1EEEEEEEEEvNT_6ParamsE:
        .type           _ZN7cutlass13device_kernelIN5flash19enable_sm80_to_sm89INS1_16FlashAttnFwdSm80INS1_25CollectiveMainloopFwdSm80ILi8ELi1ELb0EN4cute5tupleIJNS5_1CILi128EEENS7_ILi32EEENS7_ILi256EEEEEELi256ENS_10bfloat16_tEfNS_4arch4Sm80ELb1ELb0ELb0ELb1ELb1ELb1ELb1ELb1EEENS1_21CollectiveEpilogueFwdINS6_IJS8_SA_S9_EEENS6_IJNS7_ILi1EEESI_SI_EEESC_SE_Li256ELb1ELb1ELb1ELb0EEENS1_36VarlenDynamicPersistentTileSchedulerILi128ELi32ELi256ELi256ELb1ELb1ELb0ELb1ELb1ELb1EEEEEEEEEvNT_6ParamsE,@function
        .size           _ZN7cutlass13device_kernelIN5flash19enable_sm80_to_sm89INS1_16FlashAttnFwdSm80INS1_25CollectiveMainloopFwdSm80ILi8ELi1ELb0EN4cute5tupleIJNS5_1CILi128EEENS7_ILi32EEENS7_ILi256EEEEEELi256ENS_10bfloat16_tEfNS_4arch4Sm80ELb1ELb0ELb0ELb1ELb1ELb1ELb1ELb1EEENS1_21CollectiveEpilogueFwdINS6_IJS8_SA_S9_EEENS6_IJNS7_ILi1EEESI_SI_EEESC_SE_Li256ELb1ELb1ELb1ELb0EEENS1_36VarlenDynamicPersistentTileSchedulerILi128ELi32ELi256ELi256ELb1ELb1ELb0ELb1ELb1ELb1EEEEEEEEEvNT_6ParamsE,(.L_x_26 - _ZN7cutlass13device_kernelIN5flash19enable_sm80_to_sm89INS1_16FlashAttnFwdSm80INS1_25CollectiveMainloopFwdSm80ILi8ELi1ELb0EN4cute5tupleIJNS5_1CILi128EEENS7_ILi32EEENS7_ILi256EEEEEELi256ENS_10bfloat16_tEfNS_4arch4Sm80ELb1ELb0ELb0ELb1ELb1ELb1ELb1ELb1EEENS1_21CollectiveEpilogueFwdINS6_IJS8_SA_S9_EEENS6_IJNS7_ILi1EEESI_SI_EEESC_SE_Li256ELb1ELb1ELb1ELb0EEENS1_36VarlenDynamicPersistentTileSchedulerILi128ELi32ELi256ELi256ELb1ELb1ELb0ELb1ELb1ELb1EEEEEEEEEvNT_6ParamsE)
        .other          _ZN7cutlass13device_kernelIN5flash19enable_sm80_to_sm89INS1_16FlashAttnFwdSm80INS1_25CollectiveMainloopFwdSm80ILi8ELi1ELb0EN4cute5tupleIJNS5_1CILi128EEENS7_ILi32EEENS7_ILi256EEEEEELi256ENS_10bfloat16_tEfNS_4arch4Sm80ELb1ELb0ELb0ELb1ELb1ELb1ELb1ELb1EEENS1_21CollectiveEpilogueFwdINS6_IJS8_SA_S9_EEENS6_IJNS7_ILi1EEESI_SI_EEESC_SE_Li256ELb1ELb1ELb1ELb0EEENS1_36VarlenDynamicPersistentTileSchedulerILi128ELi32ELi256ELi256ELb1ELb1ELb0ELb1ELb1ELb1EEEEEEEEEvNT_6ParamsE,@"STO_CUDA_ENTRY STV_DEFAULT"
_ZN7cutlass13device_kernelIN5flash19enable_sm80_to_sm89INS1_16FlashAttnFwdSm80INS1_25CollectiveMainloopFwdSm80ILi8ELi1ELb0EN4cute5tupleIJNS5_1CILi128EEENS7_ILi32EEENS7_ILi256EEEEEELi256ENS_10bfloat16_tEfNS_4arch4Sm80ELb1ELb0ELb0ELb1ELb1ELb1ELb1ELb1EEENS1_21CollectiveEpilogueFwdINS6_IJS8_SA_S9_EEENS6_IJNS7_ILi1EEESI_SI_EEESC_SE_Li256ELb1ELb1ELb1ELb0EEENS1_36VarlenDynamicPersistentTileSchedulerILi128ELi32ELi256ELi256ELb1ELb1ELb0ELb1ELb1ELb1EEEEEEEEEvNT_6ParamsE:
[----:B------:R-:W-:Y:S01]  /*0000*/  LDC R1, c[0x0][0x37c] ;  /* 0x0000df00ff017b82 */ /* 0x000fe20000000800 */
[----:B------:R-:W-:Y:S05]  /*0010*/  EXIT ;  /* 0x000000000000794d */ /* 0x000fea0003800000 */
.L_x_8:
        /* <DEDUP_REMOVED lines=14> */
.L_x_26:


//--------------------- .text._ZN7cutlass13device_kernelIN5flash19enable_sm80_to_sm89INS1_16FlashAttnFwdSm80INS1_25CollectiveMainloopFwdSm80ILi8ELi1ELb0EN4cute5tupleIJNS5_1CILi128EEENS7_ILi96EEENS7_ILi256EEEEEELi256ENS_10bfloat16_tEfNS_4arch4Sm80ELb0ELb0ELb0ELb0ELb1ELb0ELb1ELb1EEENS1_21CollectiveEpilogueFwdINS6_IJS8_SA_S9_EEENS6_IJNS7_ILi1EEESI_SI_EEESC_SE_Li256ELb0ELb1ELb1ELb0EEENS1_19SingleTileSchedulerILb0ELb1ELb1ELi128EEEEEEEEEvNT_6ParamsE --------------------------
	.section	.text._ZN7cutlass13device_kernelIN5flash19enable_sm80_to_sm89INS1_16FlashAttnFwdSm80INS1_25CollectiveMainloopFwdSm80ILi8ELi1ELb0EN4cute5tupleIJNS5_1CILi128EEENS7_ILi96EEENS7_ILi256EEEEEELi256ENS_10bfloat16_tEfNS_4arch4Sm80ELb0ELb0ELb0ELb0ELb1ELb0ELb1ELb1EEENS1_21CollectiveEpilogueFwdINS6_IJS8_SA_S9_EEENS6_IJNS7_ILi1EEESI_SI_EEESC_SE_Li256ELb0ELb1ELb1ELb0EEENS1_19SingleTileSchedulerILb0ELb1ELb1ELi128EEEEEEEEEvNT_6ParamsE,"ax",@progbits
	.align	128
.text._ZN7cutlass13device_kernelIN5flash19enable_sm80_to_sm89INS1_16FlashAttnFwdSm80INS1_25CollectiveMainloopFwdSm80ILi8ELi1ELb0EN4cute5tupleIJNS5_1CILi128EEENS7_ILi96EEENS7_ILi256EEEEEELi256ENS_10bfloat16_tEfNS_4arch4Sm80ELb0ELb0ELb0ELb0ELb1ELb0ELb1ELb1EEENS1_21CollectiveEpilogueFwdINS6_IJS8_SA_S9_EEENS6_IJNS7_ILi1EEESI_SI_EEESC_SE_Li256ELb0ELb1ELb1ELb0EEENS1_19SingleTileSchedulerILb0ELb1ELb1ELi128EEEEEEEEEvNT_6ParamsE:
        .type           _ZN7cutlass13device_kernelIN5flash19enable_sm80_to_sm89INS1_16FlashAttnFwdSm80INS1_25CollectiveMainloopFwdSm80ILi8ELi1ELb0EN4cute5tupleIJNS5_1CILi128EEENS7_ILi96EEENS7_ILi256EEEEEELi256ENS_10bfloat16_tEfNS_4arch4Sm80ELb0ELb0ELb0ELb0ELb1ELb0ELb1ELb1EEENS1_21CollectiveEpilogueFwdINS6_IJS8_SA_S9_EEENS6_IJNS7_ILi1EEESI_SI_EEESC_SE_Li256ELb0ELb1ELb1ELb0EEENS1_19SingleTileSchedulerILb0ELb1ELb1ELi128EEEEEEEEEvNT_6ParamsE,@function
        .size           _ZN7cutlass13device_kernelIN5flash19enable_sm80_to_sm89INS1_16FlashAttnFwdSm80INS1_25CollectiveMainloopFwdSm80ILi8ELi1ELb0EN4cute5tupleIJNS5_1CILi128EEENS7_ILi96EEENS7_ILi256EEEEEELi256ENS_10bfloat16_tEfNS_4arch4Sm80ELb0ELb0ELb0ELb0ELb1ELb0ELb1ELb1EEENS1_21CollectiveEpilogueFwdINS6_IJS8_SA_S9_EEENS6_IJNS7_ILi1EEESI_SI_EEESC_SE_Li256ELb0ELb1ELb1ELb0EEENS1_19SingleTileSchedulerILb0ELb1ELb1ELi128EEEEEEEEEvNT_6ParamsE,(.L_x_27 - _ZN7cutlass13device_kernelIN5flash19enable_sm80_to_sm89INS1_16FlashAttnFwdSm80INS1_25CollectiveMainloopFwdSm80ILi8ELi1ELb0EN4cute5tupleIJNS5_1CILi128EEENS7_ILi96EEENS7_ILi256EEEEEELi256ENS_10bfloat16_tEfNS_4arch4Sm80ELb0ELb0ELb0ELb0ELb1ELb0ELb1ELb1EEENS1_21CollectiveEpilogueFwdINS6_IJS8_SA_S9_EEENS6_IJNS7_ILi1EEESI_SI_EEESC_SE_Li256ELb0ELb1ELb1ELb0EEENS1_19SingleTileSchedulerILb0ELb1ELb1ELi128EEEEEEEEEvNT_6ParamsE)
        .other          _ZN7cutlass13device_kernelIN5flash19enable_sm80_to_sm89INS1_16FlashAttnFwdSm80INS1_25CollectiveMainloopFwdSm80ILi8ELi1ELb0EN4cute5tupleIJNS5_1CILi128EEENS7_ILi96EEENS7_ILi256EEEEEELi256ENS_10bfloat16_tEfNS_4arch4Sm80ELb0ELb0ELb0ELb0ELb1ELb0ELb1ELb1EEENS1_21CollectiveEpilogueFwdINS6_IJS8_SA_S9_EEENS6_IJNS7_ILi1EEESI_SI_EEESC_SE_Li256ELb0ELb1ELb1ELb0EEENS1_19SingleTileSchedulerILb0ELb1ELb1ELi128EEEEEEEEEvNT_6ParamsE,@"STO_CUDA_ENTRY STV_DEFAULT"
_ZN7cutlass13device_kernelIN5flash19enable_sm80_to_sm89INS1_16FlashAttnFwdSm80INS1_25CollectiveMainloopFwdSm80ILi8ELi1ELb0EN4cute5tupleIJNS5_1CILi128EEENS7_ILi96EEENS7_ILi256EEEEEELi256ENS_10bfloat16_tEfNS_4arch4Sm80ELb0ELb0ELb0ELb0ELb1ELb0ELb1ELb1EEENS1_21CollectiveEpilogueFwdINS6_IJS8_SA_S9_EEENS6_IJNS7_ILi1EEESI_SI_EEESC_SE_Li256ELb0ELb1ELb1ELb0EEENS1_19SingleTileSchedulerILb0ELb1ELb1ELi128EEEEEEEEEvNT_6ParamsE:
[----:B------:R-:W-:Y:S01]  /*0000*/  LDC R1, c[0x0][0x37c] ;  /* 0x0000df00ff017b82 */ /* 0x000fe20000000800 */
[----:B------:R-:W-:Y:S05]  /*0010*/  EXIT ;  /* 0x000000000000794d */ /* 0x000fea0003800000 */
.L_x_9:
        /* <DEDUP_REMOVED lines=14> */
.L_x_27:


//--------------------- .text._ZN7cutlass13device_kernelIN5flash19enable_sm80_to_sm89INS1_16FlashAttnFwdSm80INS1_25CollectiveMainloopFwdSm80ILi8ELi1ELb0EN4cute5tupleIJNS5_1CILi128EEENS7_ILi64EEENS7_ILi256EEEEEELi256ENS_10bfloat16_tEfNS_4arch4Sm80ELb0ELb0ELb0ELb1ELb1ELb0ELb1ELb1EEENS1_21CollectiveEpilogueFwdINS6_IJS8_SA_S9_EEENS6_IJNS7_ILi1EEESI_SI_EEESC_SE_Li256ELb1ELb1ELb1ELb0EEENS1_36VarlenDynamicPersistentTileSchedulerILi128ELi64ELi256ELi256ELb1ELb1ELb0ELb0ELb1ELb1EEEEEEEEEvNT_6ParamsE --------------------------
	.section	.text._ZN7cutlass13device_kernelIN5flash19enable_sm80_to_sm89INS1_16FlashAttnFwdSm80INS1_25CollectiveMainloopFwdSm80ILi8ELi1ELb0EN4cute5tupleIJNS5_1CILi128EEENS7_ILi64EEENS7_ILi256EEEEEELi256ENS_10bfloat16_tEfNS_4arch4Sm80ELb0ELb0ELb0ELb1ELb1ELb0ELb1ELb1EEENS1_21CollectiveEpilogueFwdINS6_IJS8_SA_S9_EEENS6_IJNS7_ILi1EEESI_SI_EEESC_SE_Li256ELb1ELb1ELb1ELb0EEENS1_36VarlenDynamicPersistentTileSchedulerILi128ELi64ELi256ELi256ELb1ELb1ELb0ELb0ELb1ELb1EEEEEEEEEvNT_6ParamsE,"ax",@progbits
	.align	128
.text._ZN7cutlass13device_kernelIN5flash19enable_sm80_to_sm89INS1_16FlashAttnFwdSm80INS1_25CollectiveMainloopFwdSm80ILi8ELi1ELb0EN4cute5tupleIJNS5_1CILi128EEENS7_ILi64EEENS7_ILi256EEEEEELi256ENS_10bfloat16_tEfNS_4arch4Sm80ELb0ELb0ELb0ELb1ELb1ELb0ELb1ELb1EEENS1_21CollectiveEpilogueFwdINS6_IJS8_SA_S9_EEENS6_IJNS7_ILi1EEESI_SI_EEESC_SE_Li256ELb1ELb1ELb1ELb0EEENS1_36VarlenDynamicPersistentTileSchedulerILi128ELi64ELi256ELi256ELb1ELb1ELb0ELb0ELb1ELb1EEEEEEEEEvNT_6ParamsE:
        .type           _ZN7cutlass13device_kernelIN5flash19enable_sm80_to_sm89INS1_16FlashAttnFwdSm80INS1_25CollectiveMainloopFwdSm80ILi8ELi1ELb0EN4cute5tupleIJNS5_1CILi128EEENS7_ILi64EEENS7_ILi256EEEEEELi256ENS_10bfloat16_tEfNS_4arch4Sm80ELb0ELb0ELb0ELb1ELb1ELb0ELb1ELb1EEENS1_21CollectiveEpilogueFwdINS6_IJS8_SA_S9_EEENS6_IJNS7_ILi1EEESI_SI_EEESC_SE_Li256ELb1ELb1ELb1ELb0EEENS1_36VarlenDynamicPersistentTileSchedulerILi128ELi64ELi256ELi256ELb1ELb1ELb0ELb0ELb1ELb1EEEEEEEEEvNT_6ParamsE,@function
        .size           _ZN7cutlass13device_kernelIN5flash19enable_sm80_to_sm89INS1_16FlashAttnFwdSm80INS1_25CollectiveMainloopFwdSm80ILi8ELi1ELb0EN4cute5tupleIJNS5_1CILi128EEENS7_ILi64EEENS7_ILi256EEEEEELi256ENS_10bfloat16_tEfNS_4arch4Sm80ELb0ELb0ELb0ELb1ELb1ELb0ELb1ELb1EEENS1_21CollectiveEpilogueFwdINS6_IJS8_SA_S9_EEENS6_IJNS7_ILi1EEESI_SI_EEESC_SE_Li256ELb1ELb1ELb1ELb0EEENS1_36VarlenDynamicPersistentTileSchedulerILi128ELi64ELi256ELi256ELb1ELb1ELb0ELb0ELb1ELb1EEEEEEEEEvNT_6ParamsE,(.L_x_28 - _ZN7cutlass13device_kernelIN5flash19enable_sm80_to_sm89INS1_16FlashAttnFwdSm80INS1_25CollectiveMainloopFwdSm80ILi8ELi1ELb0EN4cute5tupleIJNS5_1CILi128EEENS7_ILi64EEENS7_ILi256EEEEEELi256ENS_10bfloat16_tEfNS_4arch4Sm80ELb0ELb0ELb0ELb1ELb1ELb0ELb1ELb1EEENS1_21CollectiveEpilogueFwdINS6_IJS8_SA_S9_EEENS6_IJNS7_ILi1EEESI_SI_EEESC_SE_Li256ELb1ELb1ELb1ELb0EEENS1_36VarlenDynamicPersistentTileSchedulerILi128ELi64ELi256ELi256ELb1ELb1ELb0ELb0ELb1ELb1EEEEEEEEEvNT_6ParamsE)
        .other          _ZN7cutlass13device_kernelIN5flash19enable_sm80_to_sm89INS1_16FlashAttnFwdSm80INS1_25CollectiveMainloopFwdSm80ILi8ELi1ELb0EN4cute5tupleIJNS5_1CILi128EEENS7_ILi64EEENS7_ILi256EEEEEELi256ENS_10bfloat16_tEfNS_4arch4Sm80ELb0ELb0ELb0ELb1ELb1ELb0ELb1ELb1EEENS1_21CollectiveEpilogueFwdINS6_IJS8_SA_S9_EEENS6_IJNS7_ILi1EEESI_SI_EEESC_SE_Li256ELb1ELb1ELb1ELb0EEENS1_36VarlenDynamicPersistentTileSchedulerILi128ELi64ELi256ELi256ELb1ELb1ELb0ELb0ELb1ELb1EEEEEEEEEvNT_6ParamsE,@"STO_CUDA_ENTRY STV_DEFAULT"
_ZN7cutlass13device_kernelIN5flash19enable_sm80_to_sm89INS1_16FlashAttnFwdSm80INS1_25CollectiveMainloopFwdSm80ILi8ELi1ELb0EN4cute5tupleIJNS5_1CILi128EEENS7_ILi64EEENS7_ILi256EEEEEELi256ENS_10bfloat16_tEfNS_4arch4Sm80ELb0ELb0ELb0ELb1ELb1ELb0ELb1ELb1EEENS1_21CollectiveEpilogueFwdINS6_IJS8_SA_S9_EEENS6_IJNS7_ILi1EEESI_SI_EEESC_SE_Li256ELb1ELb1ELb1ELb0EEENS1_36VarlenDynamicPersistentTileSchedulerILi128ELi64ELi256ELi256ELb1ELb1ELb0ELb0ELb1ELb1EEEEEEEEEvNT_6ParamsE:
[----:B------:R-:W-:Y:S01]  /*0000*/  LDC R1, c[0x0][0x37c] ;  /* 0x0000df00ff017b82 */ /* 0x000fe20000000800 */
[----:B------:R-:W-:Y:S05]  /*0010*/  EXIT ;  /* 0x000000000000794d */ /* 0x000fea0003800000 */
.L_x_10:
        /* <DEDUP_REMOVED lines=14> */
.L_x_28:


//--------------------- .text._ZN7cutlass13device_kernelIN5flash19enable_sm80_to_sm89INS1_16FlashAttnFwdSm80INS1_25CollectiveMainloopFwdSm80ILi8ELi1ELb0EN4cute5tupleIJNS5_1CILi128EEENS7_ILi48EEENS7_ILi256EEEEEELi256ENS_10bfloat16_tEfNS_4arch4Sm80ELb0ELb0ELb0ELb1ELb1ELb1ELb1ELb1EEENS1_21CollectiveEpilogueFwdINS6_IJS8_SA_S9_EEENS6_IJNS7_ILi1EEESI_SI_EEESC_SE_Li256ELb1ELb1ELb1ELb0EEENS1_36VarlenDynamicPersistentTileSchedulerILi128ELi48ELi256ELi256ELb1ELb1ELb0ELb0ELb1ELb1EEEEEEEEEvNT_6ParamsE --------------------------
	.section	.text._ZN7cutlass13device_kernelIN5flash19enable_sm80_to_sm89INS1_16FlashAttnFwdSm80INS1_25CollectiveMainloopFwdSm80ILi8ELi1ELb0EN4cute5tupleIJNS5_1CILi128EEENS7_ILi48EEENS7_ILi256EEEEEELi256ENS_10bfloat16_tEfNS_4arch4Sm80ELb0ELb0ELb0ELb1ELb1ELb1ELb1ELb1EEENS1_21CollectiveEpilogueFwdINS6_IJS8_SA_S9_EEENS6_IJNS7_ILi1EEESI_SI_EEESC_SE_Li256ELb1ELb1ELb1ELb0EEENS1_36VarlenDynamicPersistentTileSchedulerILi128ELi48ELi256ELi256ELb1ELb1ELb0ELb0ELb1ELb1EEEEEEEEEvNT_6ParamsE,"ax",@progbits
	.align	128
.text._ZN7cutlass13device_kernelIN5flash19enable_sm80_to_sm89INS1_16FlashAttnFwdSm80INS1_25CollectiveMainloopFwdSm80ILi8ELi1ELb0EN4cute5tupleIJNS5_1CILi128EEENS7_ILi48EEENS7_ILi256EEEEEELi256ENS_10bfloat16_tEfNS_4arch4Sm80ELb0ELb0ELb0ELb1ELb1ELb1ELb1ELb1EEENS1_21CollectiveEpilogueFwdINS6_IJS8_SA_S9_EEENS6_IJNS7_ILi1EEESI_SI_EEESC_SE_Li256ELb1ELb1ELb1ELb0EEENS1_36VarlenDynamicPersistentTileSchedulerILi128ELi48ELi256ELi256ELb1ELb1ELb0ELb0ELb1ELb1EEEEEEEEEvNT_6ParamsE:
        .type           _ZN7cutlass13device_kernelIN5flash19enable_sm80_to_sm89INS1_16FlashAttnFwdSm80INS1_25CollectiveMainloopFwdSm80ILi8ELi1ELb0EN4cute5tupleIJNS5_1CILi128EEENS7_ILi48EEENS7_ILi256EEEEEELi256ENS_10bfloat16_tEfNS_4arch4Sm80ELb0ELb0ELb0ELb1ELb1ELb1ELb1ELb1EEENS1_21CollectiveEpilogueFwdINS6_IJS8_SA_S9_EEENS6_IJNS7_ILi1EEESI_SI_EEESC_SE_Li256ELb1ELb1ELb1ELb0EEENS1_36VarlenDynamicPersistentTileSchedulerILi128ELi48ELi256ELi256ELb1ELb1ELb0ELb0ELb1ELb1EEEEEEEEEvNT_6ParamsE,@function
        .size           _ZN7cutlass13device_kernelIN5flash19enable_sm80_to_sm89INS1_16FlashAttnFwdSm80INS1_25CollectiveMainloopFwdSm80ILi8ELi1ELb0EN4cute5tupleIJNS5_1CILi128EEENS7_ILi48EEENS7_ILi256EEEEEELi256ENS_10bfloat16_tEfNS_4arch4Sm80ELb0ELb0ELb0ELb1ELb1ELb1ELb1ELb1EEENS1_21CollectiveEpilogueFwdINS6_IJS8_SA_S9_EEENS6_IJNS7_ILi1EEESI_SI_EEESC_SE_Li256ELb1ELb1ELb1ELb0EEENS1_36VarlenDynamicPersistentTileSchedulerILi128ELi48ELi256ELi256ELb1ELb1ELb0ELb0ELb1ELb1EEEEEEEEEvNT_6ParamsE,(.L_x_29 - _ZN7cutlass13device_kernelIN5flash19enable_sm80_to_sm89INS1_16FlashAttnFwdSm80INS1_25CollectiveMainloopFwdSm80ILi8ELi1ELb0EN4cute5tupleIJNS5_1CILi128EEENS7_ILi48EEENS7_ILi256EEEEEELi256ENS_10bfloat16_tEfNS_4arch4Sm80ELb0ELb0ELb0ELb1ELb1ELb1ELb1ELb1EEENS1_21CollectiveEpilogueFwdINS6_IJS8_SA_S9_EEENS6_IJNS7_ILi1EEESI_SI_EEESC_SE_Li256ELb1ELb1ELb1ELb0EEENS1_36VarlenDynamicPersistentTileSchedulerILi128ELi48ELi256ELi256ELb1ELb1ELb0ELb0ELb1ELb1EEEEEEEEEvNT_6ParamsE)
        .other          _ZN7cutlass13device_kernelIN5flash19enable_sm80_to_sm89INS1_16FlashAttnFwdSm80INS1_25CollectiveMainloopFwdSm80ILi8ELi1ELb0EN4cute5tupleIJNS5_1CILi128EEENS7_ILi48EEENS7_ILi256EEEEEELi256ENS_10bfloat16_tEfNS_4arch4Sm80ELb0ELb0ELb0ELb1ELb1ELb1ELb1ELb1EEENS1_21CollectiveEpilogueFwdINS6_IJS8_SA_S9_EEENS6_IJNS7_ILi1EEESI_SI_EEESC_SE_Li256ELb1ELb1ELb1ELb0EEENS1_36VarlenDynamicPersistentTileSchedulerILi128ELi48ELi256ELi256ELb1ELb1ELb0ELb0ELb1ELb1EEEEEEEEEvNT_6ParamsE,@"STO_CUDA_ENTRY STV_DEFAULT"
_ZN7cutlass13device_kernelIN5flash19enable_sm80_to_sm89INS1_16FlashAttnFwdSm80INS1_25CollectiveMainloopFwdSm80ILi8ELi1ELb0EN4cute5tupleIJNS5_1CILi128EEENS7_ILi48EEENS7_ILi256EEEEEELi256ENS_10bfloat16_tEfNS_4arch4Sm80ELb0ELb0ELb0ELb1ELb1ELb1ELb1ELb1EEENS1_21CollectiveEpilogueFwdINS6_IJS8_SA_S9_EEENS6_IJNS7_ILi1EEESI_SI_EEESC_SE_Li256ELb1ELb1ELb1ELb0EEENS1_36VarlenDynamicPersistentTileSchedulerILi128ELi48ELi256ELi256ELb1ELb1ELb0ELb0ELb1ELb1EEEEEEEEEvNT_6ParamsE:
[----:B------:R-:W-:Y:S01]  /*0000*/  LDC R1, c[0x0][0x37c] ;  /* 0x0000df00ff017b82 */ /* 0x000fe20000000800 */
[----:B------:R-:W-:Y:S05]  /*0010*/  EXIT ;  /* 0x000000000000794d */ /* 0x000fea0003800000 */
.L_x_11:
        /* <DEDUP_REMOVED lines=14> */
.L_x_29:


//--------------------- .text._ZN7cutlass13device_kernelIN5flash19enable_sm80_to_sm89INS1_16FlashAttnFwdSm80INS1_25CollectiveMainloopFwdSm80ILi8ELi1ELb0EN4cute5tupleIJNS5_1CILi128EEENS7_ILi64EEENS7_ILi256EEEEEELi256ENS_10bfloat16_tEfNS_4arch4Sm80ELb0ELb1ELb0ELb0ELb1ELb0ELb1ELb1EEENS1_21CollectiveEpilogueFwdINS6_IJS8_SA_S9_EEENS6_IJNS7_ILi1EEESI_SI_EEESC_SE_Li256ELb0ELb1ELb1ELb0EEENS1_19SingleTileSchedulerILb0ELb1ELb1ELi128EEEEEEEEEvNT_6ParamsE --------------------------
	.section	.text._ZN7cutlass13device_kernelIN5flash19enable_sm80_to_sm89INS1_16FlashAttnFwdSm80INS1_25CollectiveMainloopFwdSm80ILi8ELi1ELb0EN4cute5tupleIJNS5_1CILi128EEENS7_ILi64EEENS7_ILi256EEEEEELi256ENS_10bfloat16_tEfNS_4arch4Sm80ELb0ELb1ELb0ELb0ELb1ELb0ELb1ELb1EEENS1_21CollectiveEpilogueFwdINS6_IJS8_SA_S9_EEENS6_IJNS7_ILi1EEESI_SI_EEESC_SE_Li256ELb0ELb1ELb1ELb0EEENS1_19SingleTileSchedulerILb0ELb1ELb1ELi128EEEEEEEEEvNT_6ParamsE,"ax",@progbits
	.align	128
.text._ZN7cutlass13device_kernelIN5flash19enable_sm80_to_sm89INS1_16FlashAttnFwdSm80INS1_25CollectiveMainloopFwdSm80ILi8ELi1ELb0EN4cute5tupleIJNS5_1CILi128EEENS7_ILi64EEENS7_ILi256EEEEEELi256ENS_10bfloat16_tEfNS_4arch4Sm80ELb0ELb1ELb0ELb0ELb1ELb0ELb1ELb1EEENS1_21CollectiveEpilogueFwdINS6_IJS8_SA_S9_EEENS6_IJNS7_ILi1EEESI_SI_EEESC_SE_Li256ELb0ELb1ELb1ELb0EEENS1_19SingleTileSchedulerILb0ELb1ELb1ELi128EEEEEEEEEvNT_6ParamsE:
        .type           _ZN7cutlass13device_kernelIN5flash19enable_sm80_to_sm89INS1_16FlashAttnFwdSm80INS1_25CollectiveMainloopFwdSm80ILi8ELi1ELb0EN4cute5tupleIJNS5_1CILi128EEENS7_ILi64EEENS7_ILi256EEEEEELi256ENS_10bfloat16_tEfNS_4arch4Sm80ELb0ELb1ELb0ELb0ELb1ELb0ELb1ELb1EEENS1_21CollectiveEpilogueFwdINS6_IJS8_SA_S9_EEENS6_IJNS7_ILi1EEESI_SI_EEESC_SE_Li256ELb0ELb1ELb1ELb0EEENS1_19SingleTileSchedulerILb0ELb1ELb1ELi128EEEEEEEEEvNT_6ParamsE,@function
        .size           _ZN7cutlass13device_kernelIN5flash19enable_sm80_to_sm89INS1_16FlashAttnFwdSm80INS1_25CollectiveMainloopFwdSm80ILi8ELi1ELb0EN4cute5tupleIJNS5_1CILi128EEENS7_ILi64EEENS7_ILi256EEEEEELi256ENS_10bfloat16_tEfNS_4arch4Sm80ELb0ELb1ELb0ELb0ELb1ELb0ELb1ELb1EEENS1_21CollectiveEpilogueFwdINS6_IJS8_SA_S9_EEENS6_IJNS7_ILi1EEESI_SI_EEESC_SE_Li256ELb0ELb1ELb1ELb0EEENS1_19SingleTileSchedulerILb0ELb1ELb1ELi128EEEEEEEEEvNT_6ParamsE,(.L_x_30 - _ZN7cutlass13device_kernelIN5flash19enable_sm80_to_sm89INS1_16FlashAttnFwdSm80INS1_25CollectiveMainloopFwdSm80ILi8ELi1ELb0EN4cute5tupleIJNS5_1CILi128EEENS7_ILi64EEENS7_ILi256EEEEEELi256ENS_10bfloat16_tEfNS_4arch4Sm80ELb0ELb1ELb0ELb0ELb1ELb0ELb1ELb1EEENS1_21CollectiveEpilogueFwdINS6_IJS8_SA_S9_EEENS6_IJNS7_ILi1EEESI_SI_EEESC_SE_Li256ELb0ELb1ELb1ELb0EEENS1_19SingleTileSchedulerILb0ELb1ELb1ELi128EEEEEEEEEvNT_6ParamsE)
        .other          _ZN7cutlass13device_kernelIN5flash19enable_sm80_to_sm89INS1_16FlashAttnFwdSm80INS1_25CollectiveMainloopFwdSm80ILi8ELi1ELb0EN4cute5tupleIJNS5_1CILi128EEENS7_ILi64EEENS7_ILi256EEEEEELi256ENS_10bfloat16_tEfNS_4arch4Sm80ELb0ELb1ELb0ELb0ELb1ELb0ELb1ELb1EEENS1_21CollectiveEpilogueFwdINS6_IJS8_SA_S9_EEENS6_IJNS7_ILi1EEESI_SI_EEESC_SE_Li256ELb0ELb1ELb1ELb0EEENS1_19SingleTileSchedulerILb0ELb1ELb1ELi128EEEEEEEEEvNT_6ParamsE,@"STO_CUDA_ENTRY STV_DEFAULT"
_ZN7cutlass13device_kernelIN5flash19enable_sm80_to_sm89INS1_16FlashAttnFwdSm80INS1_25CollectiveMainloopFwdSm80ILi8ELi1ELb0EN4cute5tupleIJNS5_1CILi128EEENS7_ILi64EEENS7_ILi256EEEEEELi256ENS_10bfloat16_tEfNS_4arch4Sm80ELb0ELb1ELb0ELb0ELb1ELb0ELb1ELb1EEENS1_21CollectiveEpilogueFwdINS6_IJS8_SA_S9_EEENS6_IJNS7_ILi1EEESI_SI_EEESC_SE_Li256ELb0ELb1ELb1ELb0EEENS1_19SingleTileSchedulerILb0ELb1ELb1ELi128EEEEEEEEEvNT_6ParamsE:
[----:B------:R-:W-:Y:S01]  /*0000*/  LDC R1, c[0x0][0x37c] ;  /* 0x0000df00ff017b82 */ /* 0x000fe20000000800 */
[----:B------:R-:W-:Y:S05]  /*0010*/  EXIT ;  /* 0x000000000000794d */ /* 0x000fea0003800000 */
.L_x_12:
        /* <DEDUP_REMOVED lines=14> */
.L_x_30:


//--------------------- .text._ZN7cutlass13device_kernelIN5flash19enable_sm80_to_sm89INS1_16FlashAttnFwdSm80INS1_25CollectiveMainloopFwdSm80ILi8ELi1ELb0EN4cute5tupleIJNS5_1CILi128EEENS7_ILi64EEENS7_ILi256EEEEEELi256ENS_10bfloat16_tEfNS_4arch4Sm80ELb0ELb1ELb0ELb1ELb1ELb0ELb1ELb1EEENS1_21CollectiveEpilogueFwdINS6_IJS8_SA_S9_EEENS6_IJNS7_ILi1EEESI_SI_EEESC_SE_Li256ELb1ELb1ELb1ELb0EEENS1_36VarlenDynamicPersistentTileSchedulerILi128ELi64ELi256ELi256ELb1ELb1ELb0ELb1ELb0ELb1EEEEEEEEEvNT_6ParamsE --------------------------
	.section	.text._ZN7cutlass13device_kernelIN5flash19enable_sm80_to_sm89INS1_16FlashAttnFwdSm80INS1_25CollectiveMainloopFwdSm80ILi8ELi1ELb0EN4cute5tupleIJNS5_1CILi128EEENS7_ILi64EEENS7_ILi256EEEEEELi256ENS_10bfloat16_tEfNS_4arch4Sm80ELb0ELb1ELb0ELb1ELb1ELb0ELb1ELb1EEENS1_21CollectiveEpilogueFwdINS6_IJS8_SA_S9_EEENS6_IJNS7_ILi1EEESI_SI_EEESC_SE_Li256ELb1ELb1ELb1ELb0EEENS1_36VarlenDynamicPersistentTileSchedulerILi128ELi64ELi256ELi256ELb1ELb1ELb0ELb1ELb0ELb1EEEEEEEEEvNT_6ParamsE,"ax",@progbits
	.align	128
.text._ZN7cutlass13device_kernelIN5flash19enable_sm80_to_sm89INS1_16FlashAttnFwdSm80INS1_25CollectiveMainloopFwdSm80ILi8ELi1ELb0EN4cute5tupleIJNS5_1CILi128EEENS7_ILi64EEENS7_ILi256EEEEEELi256ENS_10bfloat16_tEfNS_4arch4Sm80ELb0ELb1ELb0ELb1ELb1ELb0ELb1ELb1EEENS1_21CollectiveEpilogueFwdINS6_IJS8_SA_S9_EEENS6_IJNS7_ILi1EEESI_SI_EEESC_SE_Li256ELb1ELb1ELb1ELb0EEENS1_36VarlenDynamicPersistentTileSchedulerILi128ELi64ELi256ELi256ELb1ELb1ELb0ELb1ELb0ELb1EEEEEEEEEvNT_6ParamsE:
        .type           _ZN7cutlass13device_kernelIN5flash19enable_sm80_to_sm89INS1_16FlashAttnFwdSm80INS1_25CollectiveMainloopFwdSm80ILi8ELi1ELb0EN4cute5tupleIJNS5_1CILi128EEENS7_ILi64EEENS7_ILi256EEEEEELi256ENS_10bfloat16_tEfNS_4arch4Sm80ELb0ELb1ELb0ELb1ELb1ELb0ELb1ELb1EEENS1_21CollectiveEpilogueFwdINS6_IJS8_SA_S9_EEENS6_IJNS7_ILi1EEESI_SI_EEESC_SE_Li256ELb1ELb1ELb1ELb0EEENS1_36VarlenDynamicPersistentTileSchedulerILi128ELi64ELi256ELi256ELb1ELb1ELb0ELb1ELb0ELb1EEEEEEEEEvNT_6ParamsE,@function
        .size           _ZN7cutlass13device_kernelIN5flash19enable_sm80_to_sm89INS1_16FlashAttnFwdSm80INS1_25CollectiveMainloopFwdSm80ILi8ELi1ELb0EN4cute5tupleIJNS5_1CILi128EEENS7_ILi64EEENS7_ILi256EEEEEELi256ENS_10bfloat16_tEfNS_4arch4Sm80ELb0ELb1ELb0ELb1ELb1ELb0ELb1ELb1EEENS1_21CollectiveEpilogueFwdINS6_IJS8_SA_S9_EEENS6_IJNS7_ILi1EEESI_SI_EEESC_SE_Li256ELb1ELb1ELb1ELb0EEENS1_36VarlenDynamicPersistentTileSchedulerILi128ELi64ELi256ELi256ELb1ELb1ELb0ELb1ELb0ELb1EEEEEEEEEvNT_6ParamsE,(.L_x_31 - _ZN7cutlass13device_kernelIN5flash19enable_sm80_to_sm89INS1_16FlashAttnFwdSm80INS1_25CollectiveMainloopFwdSm80ILi8ELi1ELb0EN4cute5tupleIJNS5_1CILi128EEENS7_ILi64EEENS7_ILi256EEEEEELi256ENS_10bfloat16_tEfNS_4arch4Sm80ELb0ELb1ELb0ELb1ELb1ELb0ELb1ELb1EEENS1_21CollectiveEpilogueFwdINS6_IJS8_SA_S9_EEENS6_IJNS7_ILi1EEESI_SI_EEESC_SE_Li256ELb1ELb1ELb1ELb0EEENS1_36VarlenDynamicPersistentTileSchedulerILi128ELi64ELi256ELi256ELb1ELb1ELb0ELb1ELb0ELb1EEEEEEEEEvNT_6ParamsE)
        .other          _ZN7cutlass13device_kernelIN5flash19enable_sm80_to_sm89INS1_16FlashAttnFwdSm80INS1_25CollectiveMainloopFwdSm80ILi8ELi1ELb0EN4cute5tupleIJNS5_1CILi128EEENS7_ILi64EEENS7_ILi256EEEEEELi256ENS_10bfloat16_tEfNS_4arch4Sm80ELb0ELb1ELb0ELb1ELb1ELb0ELb1ELb1EEENS1_21CollectiveEpilogueFwdINS6_IJS8_SA_S9_EEENS6_IJNS7_ILi1EEESI_SI_EEESC_SE_Li256ELb1ELb1ELb1ELb0EEENS1_36VarlenDynamicPersistentTileSchedulerILi128ELi64ELi256ELi256ELb1ELb1ELb0ELb1ELb0ELb1EEEEEEEEEvNT_6ParamsE,@"STO_CUDA_ENTRY STV_DEFAULT"
_ZN7cutlass13device_kernelIN5flash19enable_sm80_to_sm89INS1_16FlashAttnFwdSm80INS1_25CollectiveMainloopFwdSm80ILi8ELi1ELb0EN4cute5tupleIJNS5_1CILi128EEENS7_ILi64EEENS7_ILi256EEEEEELi256ENS_10bfloat16_tEfNS_4arch4Sm80ELb0ELb1ELb0ELb1ELb1ELb0ELb1ELb1EEENS1_21CollectiveEpilogueFwdINS6_IJS8_SA_S9_EEENS6_IJNS7_ILi1EEESI_SI_EEESC_SE_Li256ELb1ELb1ELb1ELb0EEENS1_36VarlenDynamicPersistentTileSchedulerILi128ELi64ELi256ELi256ELb1ELb1ELb0ELb1ELb0ELb1EEEEEEEEEvNT_6ParamsE:
[----:B------:R-:W-:Y:S01]  /*0000*/  LDC R1, c[0x0][0x37c] ;  /* 0x0000df00ff017b82 */ /* 0x000fe20000000800 */
[----:B------:R-:W-:Y:S05]  /*0010*/  EXIT ;  /* 0x000000000000794d */ /* 0x000fea0003800000 */
.L_x_13:
        /* <DEDUP_REMOVED lines=14> */
.L_x_31:


//--------------------- .text._ZN7cutlass13device_kernelIN5flash19enable_sm80_to_sm89INS1_16FlashAttnFwdSm80INS1_25CollectiveMainloopFwdSm80ILi8ELi1ELb0EN4cute5tupleIJNS5_1CILi128EEENS7_ILi48EEENS7_ILi256EEEEEELi256ENS_10bfloat16_tEfNS_4arch4Sm80ELb0ELb1ELb0ELb1ELb1ELb1ELb1ELb1EEENS1_21CollectiveEpilogueFwdINS6_IJS8_SA_S9_EEENS6_IJNS7_ILi1EEESI_SI_EEESC_SE_Li256ELb1ELb1ELb1ELb0EEENS1_36VarlenDynamicPersistentTileSchedulerILi128ELi48ELi256ELi256ELb1ELb1ELb0ELb1ELb0ELb1EEEEEEEEEvNT_6ParamsE --------------------------
	.section	.text._ZN7cutlass13device_kernelIN5flash19enable_sm80_to_sm89INS1_16FlashAttnFwdSm80INS1_25CollectiveMainloopFwdSm80ILi8ELi1ELb0EN4cute5tupleIJNS5_1CILi128EEENS7_ILi48EEENS7_ILi256EEEEEELi256ENS_10bfloat16_tEfNS_4arch4Sm80ELb0ELb1ELb0ELb1ELb1ELb1ELb1ELb1EEENS1_21CollectiveEpilogueFwdINS6_IJS8_SA_S9_EEENS6_IJNS7_ILi1EEESI_SI_EEESC_SE_Li256ELb1ELb1ELb1ELb0EEENS1_36VarlenDynamicPersistentTileSchedulerILi128ELi48ELi256ELi256ELb1ELb1ELb0ELb1ELb0ELb1EEEEEEEEEvNT_6ParamsE,"ax",@progbits
	.align	128
.text._ZN7cutlass13device_kernelIN5flash19enable_sm80_to_sm89INS1_16FlashAttnFwdSm80INS1_25CollectiveMainloopFwdSm80ILi8ELi1ELb0EN4cute5tupleIJNS5_1CILi128EEENS7_ILi48EEENS7_ILi256EEEEEELi256ENS_10bfloat16_tEfNS_4arch4Sm80ELb0ELb1ELb0ELb1ELb1ELb1ELb1ELb1EEENS1_21CollectiveEpilogueFwdINS6_IJS8_SA_S9_EEENS6_IJNS7_ILi1EEESI_SI_EEESC_SE_Li256ELb1ELb1ELb1ELb0EEENS1_36VarlenDynamicPersistentTileSchedulerILi128ELi48ELi256ELi256ELb1ELb1ELb0ELb1ELb0ELb1EEEEEEEEEvNT_6ParamsE:
        .type           _ZN7cutlass13device_kernelIN5flash19enable_sm80_to_sm89INS1_16FlashAttnFwdSm80INS1_25CollectiveMainloopFwdSm80ILi8ELi1ELb0EN4cute5tupleIJNS5_1CILi128EEENS7_ILi48EEENS7_ILi256EEEEEELi256ENS_10bfloat16_tEfNS_4arch4Sm80ELb0ELb1ELb0ELb1ELb1ELb1ELb1ELb1EEENS1_21CollectiveEpilogueFwdINS6_IJS8_SA_S9_EEENS6_IJNS7_ILi1EEESI_SI_EEESC_SE_Li256ELb1ELb1ELb1ELb0EEENS1_36VarlenDynamicPersistentTileSchedulerILi128ELi48ELi256ELi256ELb1ELb1ELb0ELb1ELb0ELb1EEEEEEEEEvNT_6ParamsE,@function
        .size           _ZN7cutlass13device_kernelIN5flash19enable_sm80_to_sm89INS1_16FlashAttnFwdSm80INS1_25CollectiveMainloopFwdSm80ILi8ELi1ELb0EN4cute5tupleIJNS5_1CILi128EEENS7_ILi48EEENS7_ILi256EEEEEELi256ENS_10bfloat16_tEfNS_4arch4Sm80ELb0ELb1ELb0ELb1ELb1ELb1ELb1ELb1EEENS1_21CollectiveEpilogueFwdINS6_IJS8_SA_S9_EEENS6_IJNS7_ILi1EEESI_SI_EEESC_SE_Li256ELb1ELb1ELb1ELb0EEENS1_36VarlenDynamicPersistentTileSchedulerILi128ELi48ELi256ELi256ELb1ELb1ELb0ELb1ELb0ELb1EEEEEEEEEvNT_6ParamsE,(.L_x_32 - _ZN7cutlass13device_kernelIN5flash19enable_sm80_to_sm89INS1_16FlashAttnFwdSm80INS1_25CollectiveMainloopFwdSm80ILi8ELi1ELb0EN4cute5tupleIJNS5_1CILi128EEENS7_ILi48EEENS7_ILi256EEEEEELi256ENS_10bfloat16_tEfNS_4arch4Sm80ELb0ELb1ELb0ELb1ELb1ELb1ELb1ELb1EEENS1_21CollectiveEpilogueFwdINS6_IJS8_SA_S9_EEENS6_IJNS7_ILi1EEESI_SI_EEESC_SE_Li256ELb1ELb1ELb1ELb0EEENS1_36VarlenDynamicPersistentTileSchedulerILi128ELi48ELi256ELi256ELb1ELb1ELb0ELb1ELb0ELb1EEEEEEEEEvNT_6ParamsE)
        .other          _ZN7cutlass13device_kernelIN5flash19enable_sm80_to_sm89INS1_16FlashAttnFwdSm80INS1_25CollectiveMainloopFwdSm80ILi8ELi1ELb0EN4cute5tupleIJNS5_1CILi128EEENS7_ILi48EEENS7_ILi256EEEEEELi256ENS_10bfloat16_tEfNS_4arch4Sm80ELb0ELb1ELb0ELb1ELb1ELb1ELb1ELb1EEENS1_21CollectiveEpilogueFwdINS6_IJS8_SA_S9_EEENS6_IJNS7_ILi1EEESI_SI_EEESC_SE_Li256ELb1ELb1ELb1ELb0EEENS1_36VarlenDynamicPersistentTileSchedulerILi128ELi48ELi256ELi256ELb1ELb1ELb0ELb1ELb0ELb1EEEEEEEEEvNT_6ParamsE,@"STO_CUDA_ENTRY STV_DEFAULT"
_ZN7cutlass13device_kernelIN5flash19enable_sm80_to_sm89INS1_16FlashAttnFwdSm80INS1_25CollectiveMainloopFwdSm80ILi8ELi1ELb0EN4cute5tupleIJNS5_1CILi128EEENS7_ILi48EEENS7_ILi256EEEEEELi256ENS_10bfloat16_tEfNS_4arch4Sm80ELb0ELb1ELb0ELb1ELb1ELb1ELb1ELb1EEENS1_21CollectiveEpilogueFwdINS6_IJS8_SA_S9_EEENS6_IJNS7_ILi1EEESI_SI_EEESC_SE_Li256ELb1ELb1ELb1ELb0EEENS1_36VarlenDynamicPersistentTileSchedulerILi128ELi48ELi256ELi256ELb1ELb1ELb0ELb1ELb0ELb1EEEEEEEEEvNT_6ParamsE:
[----:B------:R-:W-:Y:S01]  /*0000*/  LDC R1, c[0x0][0x37c] ;  /* 0x0000df00ff017b82 */ /* 0x000fe20000000800 */
[----:B------:R-:W-:Y:S05]  /*0010*/  EXIT ;  /* 0x000000000000794d */ /* 0x000fea0003800000 */
.L_x_14:
        /* <DEDUP_REMOVED lines=14> */
.L_x_32:


//--------------------- .text._ZN7cutlass13device_kernelIN5flash19enable_sm80_to_sm89INS1_16FlashAttnFwdSm80INS1_25CollectiveMainloopFwdSm80ILi8ELi1ELb0EN4cute5tupleIJNS5_1CILi128EEENS7_ILi96EEENS7_ILi256EEEEEELi256ENS_10bfloat16_tEfNS_4arch4Sm80ELb1ELb0ELb0ELb0ELb1ELb0ELb1ELb1EEENS1_21CollectiveEpilogueFwdINS6_IJS8_SA_S9_EEENS6_IJNS7_ILi1EEESI_SI_EEESC_SE_Li256ELb0ELb1ELb1ELb0EEENS1_30DynamicPersistentTileSchedulerILi256ELi256ELb1ELb1ELb0EEEEEEEEEvNT_6ParamsE --------------------------
	.section	.text._ZN7cutlass13device_kernelIN5flash19enable_sm80_to_sm89INS1_16FlashAttnFwdSm80INS1_25CollectiveMainloopFwdSm80ILi8ELi1ELb0EN4cute5tupleIJNS5_1CILi128EEENS7_ILi96EEENS7_ILi256EEEEEELi256ENS_10bfloat16_tEfNS_4arch4Sm80ELb1ELb0ELb0ELb0ELb1ELb0ELb1ELb1EEENS1_21CollectiveEpilogueFwdINS6_IJS8_SA_S9_EEENS6_IJNS7_ILi1EEESI_SI_EEESC_SE_Li256ELb0ELb1ELb1ELb0EEENS1_30DynamicPersistentTileSchedulerILi256ELi256ELb1ELb1ELb0EEEEEEEEEvNT_6ParamsE,"ax",@progbits
	.align	128
.text._ZN7cutlass13device_kernelIN5flash19enable_sm80_to_sm89INS1_16FlashAttnFwdSm80INS1_25CollectiveMainloopFwdSm80ILi8ELi1ELb0EN4cute5tupleIJNS5_1CILi128EEENS7_ILi96EEENS7_ILi256EEEEEELi256ENS_10bfloat16_tEfNS_4arch4Sm80ELb1ELb0ELb0ELb0ELb1ELb0ELb1ELb1EEENS1_21CollectiveEpilogueFwdINS6_IJS8_SA_S9_EEENS6_IJNS7_ILi1EEESI_SI_EEESC_SE_Li256ELb0ELb1ELb1ELb0EEENS1_30DynamicPersistentTileSchedulerILi256ELi256ELb1ELb1ELb0EEEEEEEEEvNT_6ParamsE:
        .type           _ZN7cutlass13device_kernelIN5flash19enable_sm80_to_sm89INS1_16FlashAttnFwdSm80INS1_25CollectiveMainloopFwdSm80ILi8ELi1ELb0EN4cute5tupleIJNS5_1CILi128EEENS7_ILi96EEENS7_ILi256EEEEEELi256ENS_10bfloat16_tEfNS_4arch4Sm80ELb1ELb0ELb0ELb0ELb1ELb0ELb1ELb1EEENS1_21CollectiveEpilogueFwdINS6_IJS8_SA_S9_EEENS6_IJNS7_ILi1EEESI_SI_EEESC_SE_Li256ELb0ELb1ELb1ELb0EEENS1_30DynamicPersistentTileSchedulerILi256ELi256ELb1ELb1ELb0EEEEEEEEEvNT_6ParamsE,@function
        .size           _ZN7cutlass13device_kernelIN5flash19enable_sm80_to_sm89INS1_16FlashAttnFwdSm80INS1_25CollectiveMainloopFwdSm80ILi8ELi1ELb0EN4cute5tupleIJNS5_1CILi128EEENS7_ILi96EEENS7_ILi256EEEEEELi256ENS_10bfloat16_tEfNS_4arch4Sm80ELb1ELb0ELb0ELb0ELb1ELb0ELb1ELb1EEENS1_21CollectiveEpilogueFwdINS6_IJS8_SA_S9_EEENS6_IJNS7_ILi1EEESI_SI_EEESC_SE_Li256ELb0ELb1ELb1ELb0EEENS1_30DynamicPersistentTileSchedulerILi256ELi256ELb1ELb1ELb0EEEEEEEEEvNT_6ParamsE,(.L_x_33 - _ZN7cutlass13device_kernelIN5flash19enable_sm80_to_sm89INS1_16FlashAttnFwdSm80INS1_25CollectiveMainloopFwdSm80ILi8ELi1ELb0EN4cute5tupleIJNS5_1CILi128EEENS7_ILi96EEENS7_ILi256EEEEEELi256ENS_10bfloat16_tEfNS_4arch4Sm80ELb1ELb0ELb0ELb0ELb1ELb0ELb1ELb1EEENS1_21CollectiveEpilogueFwdINS6_IJS8_SA_S9_EEENS6_IJNS7_ILi1EEESI_SI_EEESC_SE_Li256ELb0ELb1ELb1ELb0EEENS1_30DynamicPersistentTileSchedulerILi256ELi256ELb1ELb1ELb0EEEEEEEEEvNT_6ParamsE)
        .other          _ZN7cutlass13device_kernelIN5flash19enable_sm80_to_sm89INS1_16FlashAttnFwdSm80INS1_25CollectiveMainloopFwdSm80ILi8ELi1ELb0EN4cute5tupleIJNS5_1CILi128EEENS7_ILi96EEENS7_ILi256EEEEEELi256ENS_10bfloat16_tEfNS_4arch4Sm80ELb1ELb0ELb0ELb0ELb1ELb0ELb1ELb1EEENS1_21CollectiveEpilogueFwdINS6_IJS8_SA_S9_EEENS6_IJNS7_ILi1EEESI_SI_EEESC_SE_Li256ELb0ELb1ELb1ELb0EEENS1_30DynamicPersistentTileSchedulerILi256ELi256ELb1ELb1ELb0EEEEEEEEEvNT_6ParamsE,@"STO_CUDA_ENTRY STV_DEFAULT"
_ZN7cutlass13device_kernelIN5flash19enable_sm80_to_sm89INS1_16FlashAttnFwdSm80INS1_25CollectiveMainloopFwdSm80ILi8ELi1ELb0EN4cute5tupleIJNS5_1CILi128EEENS7_ILi96EEENS7_ILi256EEEEEELi256ENS_10bfloat16_tEfNS_4arch4Sm80ELb1ELb0ELb0ELb0ELb1ELb0ELb1ELb1EEENS1_21CollectiveEpilogueFwdINS6_IJS8_SA_S9_EEENS6_IJNS7_ILi1EEESI_SI_EEESC_SE_Li256ELb0ELb1ELb1ELb0EEENS1_30DynamicPersistentTileSchedulerILi256ELi256ELb1ELb1ELb0EEEEEEEEEvNT_6ParamsE:
[----:B------:R-:W-:Y:S01]  /*0000*/  LDC R1, c[0x0][0x37c] ;  /* 0x0000df00ff017b82 */ /* 0x000fe20000000800 */
[----:B------:R-:W-:Y:S05]  /*0010*/  EXIT ;  /* 0x000000000000794d */ /* 0x000fea0003800000 */
.L_x_15:
        /* <DEDUP_REMOVED lines=14> */
.L_x_33:


//--------------------- .text._ZN7cutlass13device_kernelIN5flash19enable_sm80_to_sm89INS1_16FlashAttnFwdSm80INS1_25CollectiveMainloopFwdSm80ILi8ELi1ELb0EN4cute5tupleIJNS5_1CILi128EEENS7_ILi64EEENS7_ILi256EEEEEELi256ENS_10bfloat16_tEfNS_4arch4Sm80ELb1ELb0ELb0ELb1ELb1ELb0ELb1ELb1EEENS1_21CollectiveEpilogueFwdINS6_IJS8_SA_S9_EEENS6_IJNS7_ILi1EEESI_SI_EEESC_SE_Li256ELb1ELb1ELb1ELb0EEENS1_36VarlenDynamicPersistentTileSchedulerILi128ELi64ELi256ELi256ELb1ELb1ELb0ELb1ELb1ELb1EEEEEEEEEvNT_6ParamsE --------------------------
	.section	.text._ZN7cutlass13device_kernelIN5flash19enable_sm80_to_sm89INS1_16FlashAttnFwdSm80INS1_25CollectiveMainloopFwdSm80ILi8ELi1ELb0EN4cute5tupleIJNS5_1CILi128EEENS7_ILi64EEENS7_ILi256EEEEEELi256ENS_10bfloat16_tEfNS_4arch4Sm80ELb1ELb0ELb0ELb1ELb1ELb0ELb1ELb1EEENS1_21CollectiveEpilogueFwdINS6_IJS8_SA_S9_EEENS6_IJNS7_ILi1EEESI_SI_EEESC_SE_Li256ELb1ELb1ELb1ELb0EEENS1_36VarlenDynamicPersistentTileSchedulerILi128ELi64ELi256ELi256ELb1ELb1ELb0ELb1ELb1ELb1EEEEEEEEEvNT_6ParamsE,"ax",@progbits
	.align	128
.text._ZN7cutlass13device_kernelIN5flash19enable_sm80_to_sm89INS1_16FlashAttnFwdSm80INS1_25CollectiveMainloopFwdSm80ILi8ELi1ELb0EN4cute5tupleIJNS5_1CILi128EEENS7_ILi64EEENS7_ILi256EEEEEELi256ENS_10bfloat16_tEfNS_4arch4Sm80ELb1ELb0ELb0ELb1ELb1ELb0ELb1ELb1EEENS1_21CollectiveEpilogueFwdINS6_IJS8_SA_S9_EEENS6_IJNS7_ILi1EEESI_SI_EEESC_SE_Li256ELb1ELb1ELb1ELb0EEENS1_36VarlenDynamicPersistentTileSchedulerILi128ELi64ELi256ELi256ELb1ELb1ELb0ELb1ELb1ELb1EEEEEEEEEvNT_6ParamsE:
        .type           _ZN7cutlass13device_kernelIN5flash19enable_sm80_to_sm89INS1_16FlashAttnFwdSm80INS1_25CollectiveMainloopFwdSm80ILi8ELi1ELb0EN4cute5tupleIJNS5_1CILi128EEENS7_ILi64EEENS7_ILi256EEEEEELi256ENS_10bfloat16_tEfNS_4arch4Sm80ELb1ELb0ELb0ELb1ELb1ELb0ELb1ELb1EEENS1_21CollectiveEpilogueFwdINS6_IJS8_SA_S9_EEENS6_IJNS7_ILi1EEESI_SI_EEESC_SE_Li256ELb1ELb1ELb1ELb0EEENS1_36VarlenDynamicPersistentTileSchedulerILi128ELi64ELi256ELi256ELb1ELb1ELb0ELb1ELb1ELb1EEEEEEEEEvNT_6ParamsE,@function
        .size           _ZN7cutlass13device_kernelIN5flash19enable_sm80_to_sm89INS1_16FlashAttnFwdSm80INS1_25CollectiveMainloopFwdSm80ILi8ELi1ELb0EN4cute5tupleIJNS5_1CILi128EEENS7_ILi64EEENS7_ILi256EEEEEELi256ENS_10bfloat16_tEfNS_4arch4Sm80ELb1ELb0ELb0ELb1ELb1ELb0ELb1ELb1EEENS1_21CollectiveEpilogueFwdINS6_IJS8_SA_S9_EEENS6_IJNS7_ILi1EEESI_SI_EEESC_SE_Li256ELb1ELb1ELb1ELb0EEENS1_36VarlenDynamicPersistentTileSchedulerILi128ELi64ELi256ELi256ELb1ELb1ELb0ELb1ELb1ELb1EEEEEEEEEvNT_6ParamsE,(.L_x_34 - _ZN7cutlass13device_kernelIN5flash19enable_sm80_to_sm89INS1_16FlashAttnFwdSm80INS1_25CollectiveMainloopFwdSm80ILi8ELi1ELb0EN4cute5tupleIJNS5_1CILi128EEENS7_ILi64EEENS7_ILi256EEEEEELi256ENS_10bfloat16_tEfNS_4arch4Sm80ELb1ELb0ELb0ELb1ELb1ELb0ELb1ELb1EEENS1_21CollectiveEpilogueFwdINS6_IJS8_SA_S9_EEENS6_IJNS7_ILi1EEESI_SI_EEESC_SE_Li256ELb1ELb1ELb1ELb0EEENS1_36VarlenDynamicPersistentTileSchedulerILi128ELi64ELi256ELi256ELb1ELb1ELb0ELb1ELb1ELb1EEEEEEEEEvNT_6ParamsE)
        .other          _ZN7cutlass13device_kernelIN5flash19enable_sm80_to_sm89INS1_16FlashAttnFwdSm80INS1_25CollectiveMainloopFwdSm80ILi8ELi1ELb0EN4cute5tupleIJNS5_1CILi128EEENS7_ILi64EEENS7_ILi256EEEEEELi256ENS_10bfloat16_tEfNS_4arch4Sm80ELb1ELb0ELb0ELb1ELb1ELb0ELb1ELb1EEENS1_21CollectiveEpilogueFwdINS6_IJS8_SA_S9_EEENS6_IJNS7_ILi1EEESI_SI_EEESC_SE_Li256ELb1ELb1ELb1ELb0EEENS1_36VarlenDynamicPersistentTileSchedulerILi128ELi64ELi256ELi256ELb1ELb1ELb0ELb1ELb1ELb1EEEEEEEEEvNT_6ParamsE,@"STO_CUDA_ENTRY STV_DEFAULT"
_ZN7cutlass13device_kernelIN5flash19enable_sm80_to_sm89INS1_16FlashAttnFwdSm80INS1_25CollectiveMainloopFwdSm80ILi8ELi1ELb0EN4cute5tupleIJNS5_1CILi128EEENS7_ILi64EEENS7_ILi256EEEEEELi256ENS_10bfloat16_tEfNS_4arch4Sm80ELb1ELb0ELb0ELb1ELb1ELb0ELb1ELb1EEENS1_21CollectiveEpilogueFwdINS6_IJS8_SA_S9_EEENS6_IJNS7_ILi1EEESI_SI_EEESC_SE_Li256ELb1ELb1ELb1ELb0EEENS1_36VarlenDynamicPersistentTileSchedulerILi128ELi64ELi256ELi256ELb1ELb1ELb0ELb1ELb1ELb1EEEEEEEEEvNT_6ParamsE:
[----:B------:R-:W-:Y:S01]  /*0000*/  LDC R1, c[0x0][0x37c] ;  /* 0x0000df00ff017b82 */ /* 0x000fe20000000800 */
[----:B------:R-:W-:Y:S05]  /*0010*/  EXIT ;  /* 0x000000000000794d */ /* 0x000fea0003800000 */
.L_x_16:
        /* <DEDUP_REMOVED lines=14> */
.L_x_34:


//--------------------- .text._ZN7cutlass13device_kernelIN5flash19enable_sm80_to_sm89INS1_16FlashAttnFwdSm80INS1_25CollectiveMainloopFwdSm80ILi8ELi1ELb0EN4cute5tupleIJNS5_1CILi128EEENS7_ILi48EEENS7_ILi256EEEEEELi256ENS_10bfloat16_tEfNS_4arch4Sm80ELb1ELb0ELb0ELb1ELb1ELb1ELb1ELb1EEENS1_21CollectiveEpilogueFwdINS6_IJS8_SA_S9_EEENS6_IJNS7_ILi1EEESI_SI_EEESC_SE_Li256ELb1ELb1ELb1ELb0EEENS1_36VarlenDynamicPersistentTileSchedulerILi128ELi48ELi256ELi256ELb1ELb1ELb0ELb1ELb1ELb1EEEEEEEEEvNT_6ParamsE --------------------------
	.section	.text._ZN7cutlass13device_kernelIN5flash19enable_sm80_to_sm89INS1_16FlashAttnFwdSm80INS1_25CollectiveMainloopFwdSm80ILi8ELi1ELb0EN4cute5tupleIJNS5_1CILi128EEENS7_ILi48EEENS7_ILi256EEEEEELi256ENS_10bfloat16_tEfNS_4arch4Sm80ELb1ELb0ELb0ELb1ELb1ELb1ELb1ELb1EEENS1_21CollectiveEpilogueFwdINS6_IJS8_SA_S9_EEENS6_IJNS7_ILi1EEESI_SI_EEESC_SE_Li256ELb1ELb1ELb1ELb0EEENS1_36VarlenDynamicPersistentTileSchedulerILi128ELi48ELi256ELi256ELb1ELb1ELb0ELb1ELb1ELb1EEEEEEEEEvNT_6ParamsE,"ax",@progbits
	.align	128
.text._ZN7cutlass13device_kernelIN5flash19enable_sm80_to_sm89INS1_16FlashAttnFwdSm80INS1_25CollectiveMainloopFwdSm80ILi8ELi1ELb0EN4cute5tupleIJNS5_1CILi128EEENS7_ILi48EEENS7_ILi256EEEEEELi256ENS_10bfloat16_tEfNS_4arch4Sm80ELb1ELb0ELb0ELb1ELb1ELb1ELb1ELb1EEENS1_21CollectiveEpilogueFwdINS6_IJS8_SA_S9_EEENS6_IJNS7_ILi1EEESI_SI_EEESC_SE_Li256ELb1ELb1ELb1ELb0EEENS1_36VarlenDynamicPersistentTileSchedulerILi128ELi48ELi256ELi256ELb1ELb1ELb0ELb1ELb1ELb1EEEEEEEEEvNT_6ParamsE:
        .type           _ZN7cutlass13device_kernelIN5flash19enable_sm80_to_sm89INS1_16FlashAttnFwdSm80INS1_25CollectiveMainloopFwdSm80ILi8ELi1ELb0EN4cute5tupleIJNS5_1CILi128EEENS7_ILi48EEENS7_ILi256EEEEEELi256ENS_10bfloat16_tEfNS_4arch4Sm80ELb1ELb0ELb0ELb1ELb1ELb1ELb1ELb1EEENS1_21CollectiveEpilogueFwdINS6_IJS8_SA_S9_EEENS6_IJNS7_ILi1EEESI_SI_EEESC_SE_Li256ELb1ELb1ELb1ELb0EEENS1_36VarlenDynamicPersistentTileSchedulerILi128ELi48ELi256ELi256ELb1ELb1ELb0ELb1ELb1ELb1EEEEEEEEEvNT_6ParamsE,@function
        .size           _ZN7cutlass13device_kernelIN5flash19enable_sm80_to_sm89INS1_16FlashAttnFwdSm80INS1_25CollectiveMainloopFwdSm80ILi8ELi1ELb0EN4cute5tupleIJNS5_1CILi128EEENS7_ILi48EEENS7_ILi256EEEEEELi256ENS_10bfloat16_tEfNS_4arch4Sm80ELb1ELb0ELb0ELb1ELb1ELb1ELb1ELb1EEENS1_21CollectiveEpilogueFwdINS6_IJS8_SA_S9_EEENS6_IJNS7_ILi1EEESI_SI_EEESC_SE_Li256ELb1ELb1ELb1ELb0EEENS1_36VarlenDynamicPersistentTileSchedulerILi128ELi48ELi256ELi256ELb1ELb1ELb0ELb1ELb1ELb1EEEEEEEEEvNT_6ParamsE,(.L_x_35 - _ZN7cutlass13device_kernelIN5flash19enable_sm80_to_sm89INS1_16FlashAttnFwdSm80INS1_25CollectiveMainloopFwdSm80ILi8ELi1ELb0EN4cute5tupleIJNS5_1CILi128EEENS7_ILi48EEENS7_ILi256EEEEEELi256ENS_10bfloat16_tEfNS_4arch4Sm80ELb1ELb0ELb0ELb1ELb1ELb1ELb1ELb1EEENS1_21CollectiveEpilogueFwdINS6_IJS8_SA_S9_EEENS6_IJNS7_ILi1EEESI_SI_EEESC_SE_Li256ELb1ELb1ELb1ELb0EEENS1_36VarlenDynamicPersistentTileSchedulerILi128ELi48ELi256ELi256ELb1ELb1ELb0ELb1ELb1ELb1EEEEEEEEEvNT_6ParamsE)
        .other          _ZN7cutlass13device_kernelIN5flash19enable_sm80_to_sm89INS1_16FlashAttnFwdSm80INS1_25CollectiveMainloopFwdSm80ILi8ELi1ELb0EN4cute5tupleIJNS5_1CILi128EEENS7_ILi48EEENS7_ILi256EEEEEELi256ENS_10bfloat16_tEfNS_4arch4Sm80ELb1ELb0ELb0ELb1ELb1ELb1ELb1ELb1EEENS1_21CollectiveEpilogueFwdINS6_IJS8_SA_S9_EEENS6_IJNS7_ILi1EEESI_SI_EEESC_SE_Li256ELb1ELb1ELb1ELb0EEENS1_36VarlenDynamicPersistentTileSchedulerILi128ELi48ELi256ELi256ELb1ELb1ELb0ELb1ELb1ELb1EEEEEEEEEvNT_6ParamsE,@"STO_CUDA_ENTRY STV_DEFAULT"
_ZN7cutlass13device_kernelIN5flash19enable_sm80_to_sm89INS1_16FlashAttnFwdSm80INS1_25CollectiveMainloopFwdSm80ILi8ELi1ELb0EN4cute5tupleIJNS5_1CILi128EEENS7_ILi48EEENS7_ILi256EEEEEELi256ENS_10bfloat16_tEfNS_4arch4Sm80ELb1ELb0ELb0ELb1ELb1ELb1ELb1ELb1EEENS1_21CollectiveEpilogueFwdINS6_IJS8_SA_S9_EEENS6_IJNS7_ILi1EEESI_SI_EEESC_SE_Li256ELb1ELb1ELb1ELb0EEENS1_36VarlenDynamicPersistentTileSchedulerILi128ELi48ELi256ELi256ELb1ELb1ELb0ELb1ELb1ELb1EEEEEEEEEvNT_6ParamsE:
[----:B------:R-:W-:Y:S01]  /*0000*/  LDC R1, c[0x0][0x37c] ;  /* 0x0000df00ff017b82 */ /* 0x000fe20000000800 */
[----:B------:R-:W-:Y:S05]  /*0010*/  EXIT ;  /* 0x000000000000794d */ /* 0x000fea0003800000 */
.L_x_17:
        /* <DEDUP_REMOVED lines=14> */
.L_x_35:


//--------------------- .nv.shared.reserved.0     --------------------------
	.section	.nv.shared.reserved.0,"aw",@nobits
	.weak		__nv_reservedSMEM_offset_0_alias
	.size		__nv_reservedSMEM_offset_0_alias, 0, 64
	.other		__nv_reservedSMEM_offset_0_alias,@"STO_CUDA_RESERVED_SHARED STV_DEFAULT"
__nv_reservedSMEM_offset_0_alias:
	.zero		0
	.zero		64


//--------------------- .nv.global                --------------------------
	.section	.nv.global,"aw",@nobits
.nv.global:
	.type		_ZN78_INTERNAL_fb80f8da_42_flash_fwd_hdim256_bf16_paged_split_sm80_cu_49158569_32934cute1_E,@object
	.size		_ZN78_INTERNAL_fb80f8da_42_flash_fwd_hdim256_bf16_paged_split_sm80_cu_49158569_32934cute1_E,(_ZN78_INTERNAL_fb80f8da_42_flash_fwd_hdim256_bf16_paged_split_sm80_cu_49158569_32934cuda3std3__45__cpo6cbeginE - _ZN78_INTERNAL_fb80f8da_42_flash_fwd_hdim256_bf16_paged_split_sm80_cu_49158569_32934cute1_E)
_ZN78_INTERNAL_fb80f8da_42_flash_fwd_hdim256_bf16_paged_split_sm80_cu_49158569_32934cute1_E:
	.zero		1
	.type		_ZN78_INTERNAL_fb80f8da_42_flash_fwd_hdim256_bf16_paged_split_sm80_cu_49158569_32934cuda3std3__45__cpo6cbeginE,@object
	.size		_ZN78_INTERNAL_fb80f8da_42_flash_fwd_hdim256_bf16_paged_split_sm80_cu_49158569_32934cuda3std3__45__cpo6cbeginE,(_ZN78_INTERNAL_fb80f8da_42_flash_fwd_hdim256_bf16_paged_split_sm80_cu_49158569_32934cuda3std3__48in_placeE - _ZN78_INTERNAL_fb80f8da_42_flash_fwd_hdim256_bf16_paged_split_sm80_cu_49158569_32934cuda3std3__45__cpo6cbeginE)
_ZN78_INTERNAL_fb80f8da_42_flash_fwd_hdim256_bf16_paged_split_sm80_cu_49158569_32934cuda3std3__45__cpo6cbeginE:
	.zero		1
	.type		_ZN78_INTERNAL_fb80f8da_42_flash_fwd_hdim256_bf16_paged_split_sm80_cu_49158569_32934cuda3std3__48in_placeE,@object
	.size		_ZN78_INTERNAL_fb80f8da_42_flash_fwd_hdim256_bf16_paged_split_sm80_cu_49158569_32934cuda3std3__48in_placeE,(_ZN78_INTERNAL_fb80f8da_42_flash_fwd_hdim256_bf16_paged_split_sm80_cu_49158569_32934cuda3std6ranges3__45__cpo9iter_moveE - _ZN78_INTERNAL_fb80f8da_42_flash_fwd_hdim256_bf16_paged_split_sm80_cu_49158569_32934cuda3std3__48in_placeE)
_ZN78_INTERNAL_fb80f8da_42_flash_fwd_hdim256_bf16_paged_split_sm80_cu_49158569_32934cuda3std3__48in_placeE:
	.zero		1
	.type		_ZN78_INTERNAL_fb80f8da_42_flash_fwd_hdim256_bf16_paged_split_sm80_cu_49158569_32934cuda3std6ranges3__45__cpo9iter_moveE,@object
	.size		_ZN78_INTERNAL_fb80f8da_42_flash_fwd_hdim256_bf16_paged_split_sm80_cu_49158569_32934cuda3std6ranges3__45__cpo9iter_moveE,(_ZN78_INTERNAL_fb80f8da_42_flash_fwd_hdim256_bf16_paged_split_sm80_cu_49158569_32934cuda3std3__45__cpo5beginE - _ZN78_INTERNAL_fb80f8da_42_flash_fwd_hdim256_bf16_paged_split_sm80_cu_49158569_32934cuda3std6ranges3__45__cpo9iter_moveE)
_ZN78_INTERNAL_fb80f8da_42_flash_fwd_hdim256_bf16_paged_split_sm80_cu_49158569_32934cuda3std6ranges3__45__cpo9iter_moveE:
	.zero		1
	.type		_ZN78_INTERNAL_fb80f8da_42_flash_fwd_hdim256_bf16_paged_split_sm80_cu_49158569_32934cuda3std3__45__cpo5beginE,@object
	.size		_ZN78_INTERNAL_fb80f8da_42_flash_fwd_hdim256_bf16_paged_split_sm80_cu_49158569_32934cuda3std3__45__cpo5beginE,(_ZN78_INTERNAL_fb80f8da_42_flash_fwd_hdim256_bf16_paged_split_sm80_cu_49158569_32934cuda3std3__480_GLOBAL__N__fb80f8da_42_flash_fwd_hdim256_bf16_paged_split_sm80_cu_49158569_32936ignoreE - _ZN78_INTERNAL_fb80f8da_42_flash_fwd_hdim256_bf16_paged_split_sm80_cu_49158569_32934cuda3std3__45__cpo5beginE)
_ZN78_INTERNAL_fb80f8da_42_flash_fwd_hdim256_bf16_paged_split_sm80_cu_49158569_32934cuda3std3__45__cpo5beginE:
	.zero		1
	.type		_ZN78_INTERNAL_fb80f8da_42_flash_fwd_hdim256_bf16_paged_split_sm80_cu_49158569_32934cuda3std3__480_GLOBAL__N__fb80f8da_42_flash_fwd_hdim256_bf16_paged_split_sm80_cu_49158569_32936ignoreE,@object
	.size		_ZN78_INTERNAL_fb80f8da_42_flash_fwd_hdim256_bf16_paged_split_sm80_cu_49158569_32934cuda3std3__480_GLOBAL__N__fb80f8da_42_flash_fwd_hdim256_bf16_paged_split_sm80_cu_49158569_32936ignoreE,(_ZN78_INTERNAL_fb80f8da_42_flash_fwd_hdim256_bf16_paged_split_sm80_cu_49158569_32934cute7productE - _ZN78_INTERNAL_fb80f8da_42_flash_fwd_hdim256_bf16_paged_split_sm80_cu_49158569_32934cuda3std3__480_GLOBAL__N__fb80f8da_42_flash_fwd_hdim256_bf16_paged_split_sm80_cu_49158569_32936ignoreE)
_ZN78_INTERNAL_fb80f8da_42_flash_fwd_hdim256_bf16_paged_split_sm80_cu_49158569_32934cuda3std3__480_GLOBAL__N__fb80f8da_42_flash_fwd_hdim256_bf16_paged_split_sm80_cu_49158569_32936ignoreE:
	.zero		1
	.type		_ZN78_INTERNAL_fb80f8da_42_flash_fwd_hdim256_bf16_paged_split_sm80_cu_49158569_32934cute7productE,@object
	.size		_ZN78_INTERNAL_fb80f8da_42_flash_fwd_hdim256_bf16_paged_split_sm80_cu_49158569_32934cute7productE,(_ZN78_INTERNAL_fb80f8da_42_flash_fwd_hdim256_bf16_paged_split_sm80_cu_49158569_32934cuda3std3__45__cpo3endE - _ZN78_INTERNAL_fb80f8da_42_flash_fwd_hdim256_bf16_paged_split_sm80_cu_49158569_32934cute7productE)
_ZN78_INTERNAL_fb80f8da_42_flash_fwd_hdim256_bf16_paged_split_sm80_cu_49158569_32934cute7productE:
	.zero		1
	.type		_ZN78_INTERNAL_fb80f8da_42_flash_fwd_hdim256_bf16_paged_split_sm80_cu_49158569_32934cuda3std3__45__cpo3endE,@object
	.size		_ZN78_INTERNAL_fb80f8da_42_flash_fwd_hdim256_bf16_paged_split_sm80_cu_49158569_32934cuda3std3__45__cpo3endE,(_ZN78_INTERNAL_fb80f8da_42_flash_fwd_hdim256_bf16_paged_split_sm80_cu_49158569_32934cuda3std3__419piecewise_constructE - _ZN78_INTERNAL_fb80f8da_42_flash_fwd_hdim256_bf16_paged_split_sm80_cu_49158569_32934cuda3std3__45__cpo3endE)
_ZN78_INTERNAL_fb80f8da_42_flash_fwd_hdim256_bf16_paged_split_sm80_cu_49158569_32934cuda3std3__45__cpo3endE:
	.zero		1
	.type		_ZN78_INTERNAL_fb80f8da_42_flash_fwd_hdim256_bf16_paged_split_sm80_cu_49158569_32934cuda3std3__419piecewise_constructE,@object
	.size		_ZN78_INTERNAL_fb80f8da_42_flash_fwd_hdim256_bf16_paged_split_sm80_cu_49158569_32934cuda3std3__419piecewise_constructE,(_ZN78_INTERNAL_fb80f8da_42_flash_fwd_hdim256_bf16_paged_split_sm80_cu_49158569_32934cuda3std3__45__cpo4cendE - _ZN78_INTERNAL_fb80f8da_42_flash_fwd_hdim256_bf16_paged_split_sm80_cu_49158569_32934cuda3std3__419piecewise_constructE)
_ZN78_INTERNAL_fb80f8da_42_flash_fwd_hdim256_bf16_paged_split_sm80_cu_49158569_32934cuda3std3__419piecewise_constructE:
	.zero		1
	.type		_ZN78_INTERNAL_fb80f8da_42_flash_fwd_hdim256_bf16_paged_split_sm80_cu_49158569_32934cuda3std3__45__cpo4cendE,@object
	.size		_ZN78_INTERNAL_fb80f8da_42_flash_fwd_hdim256_bf16_paged_split_sm80_cu_49158569_32934cuda3std3__45__cpo4cendE,(_ZN78_INTERNAL_fb80f8da_42_flash_fwd_hdim256_bf16_paged_split_sm80_cu_49158569_32934cuda3std6ranges3__45__cpo4swapE - _ZN78_INTERNAL_fb80f8da_42_flash_fwd_hdim256_bf16_paged_split_sm80_cu_49158569_32934cuda3std3__45__cpo4cendE)
_ZN78_INTERNAL_fb80f8da_42_flash_fwd_hdim256_bf16_paged_split_sm80_cu_49158569_32934cuda3std3__45__cpo4cendE:
	.zero		1
	.type		_ZN78_INTERNAL_fb80f8da_42_flash_fwd_hdim256_bf16_paged_split_sm80_cu_49158569_32934cuda3std6ranges3__45__cpo4swapE,@object
	.size		_ZN78_INTERNAL_fb80f8da_42_flash_fwd_hdim256_bf16_paged_split_sm80_cu_49158569_32934cuda3std6ranges3__45__cpo4swapE,(.L_7 - _ZN78_INTERNAL_fb80f8da_42_flash_fwd_hdim256_bf16_paged_split_sm80_cu_49158569_32934cuda3std6ranges3__45__cpo4swapE)
_ZN78_INTERNAL_fb80f8da_42_flash_fwd_hdim256_bf16_paged_split_sm80_cu_49158569_32934cuda3std6ranges3__45__cpo4swapE:
	.zero		1
.L_7:


//--------------------- .nv.constant0._ZN7cutlass13device_kernelIN5flash19enable_sm80_to_sm89INS1_16FlashAttnFwdSm80INS1_25CollectiveMainloopFwdSm80ILi8ELi1ELb1EN4cute5tupleIJNS5_1CILi128EEENS7_ILi64EEENS7_ILi256EEEEEELi256ENS_10bfloat16_tEfNS_4arch4Sm80ELb0ELb0ELb0ELb0ELb1ELb0ELb1ELb1EEENS1_21CollectiveEpilogueFwdINS6_IJS8_SA_S9_EEENS6_IJNS7_ILi1EEESI_SI_EEESC_SE_Li256ELb0ELb1ELb1ELb0EEENS1_19SingleTileSchedulerILb0ELb1ELb1ELi128EEEEEEEEEvNT_6ParamsE --------------------------
	.section	.nv.constant0._ZN7cutlass13device_kernelIN5flash19enable_sm80_to_sm89INS1_16FlashAttnFwdSm80INS1_25CollectiveMainloopFwdSm80ILi8ELi1ELb1EN4cute5tupleIJNS5_1CILi128EEENS7_ILi64EEENS7_ILi256EEEEEELi256ENS_10bfloat16_tEfNS_4arch4Sm80ELb0ELb0ELb0ELb0ELb1ELb0ELb1ELb1EEENS1_21CollectiveEpilogueFwdINS6_IJS8_SA_S9_EEENS6_IJNS7_ILi1EEESI_SI_EEESC_SE_Li256ELb0ELb1ELb1ELb0EEENS1_19SingleTileSchedulerILb0ELb1ELb1ELi128EEEEEEEEEvNT_6ParamsE,"a",@progbits
	.sectionflags	@""
	.align	4
.nv.constant0._ZN7cutlass13device_kernelIN5flash19enable_sm80_to_sm89INS1_16FlashAttnFwdSm80INS1_25CollectiveMainloopFwdSm80ILi8ELi1ELb1EN4cute5tupleIJNS5_1CILi128EEENS7_ILi64EEENS7_ILi256EEEEEELi256ENS_10bfloat16_tEfNS_4arch4Sm80ELb0ELb0ELb0ELb0ELb1ELb0ELb1ELb1EEENS1_21CollectiveEpilogueFwdINS6_IJS8_SA_S9_EEENS6_IJNS7_ILi1EEESI_SI_EEESC_SE_Li256ELb0ELb1ELb1ELb0EEENS1_19SingleTileSchedulerILb0ELb1ELb1ELi128EEEEEEEEEvNT_6ParamsE:
	.zero		1944


//--------------------- .nv.constant0._ZN7cutlass13device_kernelIN5flash19enable_sm80_to_sm89INS1_16FlashAttnFwdSm80INS1_25CollectiveMainloopFwdSm80ILi8ELi1ELb1EN4cute5tupleIJNS5_1CILi128EEENS7_ILi48EEENS7_ILi256EEEEEELi256ENS_10bfloat16_tEfNS_4arch4Sm80ELb0ELb0ELb0ELb1ELb1ELb0ELb1ELb1EEENS1_21CollectiveEpilogueFwdINS6_IJS8_SA_S9_EEENS6_IJNS7_ILi1EEESI_SI_EEESC_SE_Li256ELb1ELb1ELb1ELb0EEENS1_36VarlenDynamicPersistentTileSchedulerILi128ELi48ELi256ELi256ELb1ELb1ELb0ELb0ELb1ELb1EEEEEEEEEvNT_6ParamsE --------------------------
	.section	.nv.constant0._ZN7cutlass13device_kernelIN5flash19enable_sm80_to_sm89INS1_16FlashAttnFwdSm80INS1_25CollectiveMainloopFwdSm80ILi8ELi1ELb1EN4cute5tupleIJNS5_1CILi128EEENS7_ILi48EEENS7_ILi256EEEEEELi256ENS_10bfloat16_tEfNS_4arch4Sm80ELb0ELb0ELb0ELb1ELb1ELb0ELb1ELb1EEENS1_21CollectiveEpilogueFwdINS6_IJS8_SA_S9_EEENS6_IJNS7_ILi1EEESI_SI_EEESC_SE_Li256ELb1ELb1ELb1ELb0EEENS1_36VarlenDynamicPersistentTileSchedulerILi128ELi48ELi256ELi256ELb1ELb1ELb0ELb0ELb1ELb1EEEEEEEEEvNT_6ParamsE,"a",@progbits
	.sectionflags	@""
	.align	4
.nv.constant0._ZN7cutlass13device_kernelIN5flash19enable_sm80_to_sm89INS1_16FlashAttnFwdSm80INS1_25CollectiveMainloopFwdSm80ILi8ELi1ELb1EN4cute5tupleIJNS5_1CILi128EEENS7_ILi48EEENS7_ILi256EEEEEELi256ENS_10bfloat16_tEfNS_4arch4Sm80ELb0ELb0ELb0ELb1ELb1ELb0ELb1ELb1EEENS1_21CollectiveEpilogueFwdINS6_IJS8_SA_S9_EEENS6_IJNS7_ILi1EEESI_SI_EEESC_SE_Li256ELb1ELb1ELb1ELb0EEENS1_36VarlenDynamicPersistentTileSchedulerILi128ELi48ELi256ELi256ELb1ELb1ELb0ELb0ELb1ELb1EEEEEEEEEvNT_6ParamsE:
	.zero		1976


//--------------------- .nv.constant0._ZN7cutlass13device_kernelIN5flash19enable_sm80_to_sm89INS1_16FlashAttnFwdSm80INS1_25CollectiveMainloopFwdSm80ILi8ELi1ELb0EN4cute5tupleIJNS5_1CILi128EEENS7_ILi32EEENS7_ILi256EEEEEELi256ENS_10bfloat16_tEfNS_4arch4Sm80ELb0ELb0ELb0ELb1ELb1ELb1ELb1ELb1EEENS1_21CollectiveEpilogueFwdINS6_IJS8_SA_S9_EEENS6_IJNS7_ILi1EEESI_SI_EEESC_SE_Li256ELb1ELb1ELb1ELb0EEENS1_36VarlenDynamicPersistentTileSchedulerILi128ELi32ELi256ELi256ELb1ELb1ELb0ELb0ELb1ELb1EEEEEEEEEvNT_6ParamsE --------------------------
	.section	.nv.constant0._ZN7cutlass13device_kernelIN5flash19enable_sm80_to_sm89INS1_16FlashAttnFwdSm80INS1_25CollectiveMainloopFwdSm80ILi8ELi1ELb0EN4cute5tupleIJNS5_1CILi128EEENS7_ILi32EEENS7_ILi256EEEEEELi256ENS_10bfloat16_tEfNS_4arch4Sm80ELb0ELb0ELb0ELb1ELb1ELb1ELb1ELb1EEENS1_21CollectiveEpilogueFwdINS6_IJS8_SA_S9_EEENS6_IJNS7_ILi1EEESI_SI_EEESC_SE_Li256ELb1ELb1ELb1ELb0EEENS1_36VarlenDynamicPersistentTileSchedulerILi128ELi32ELi256ELi256ELb1ELb1ELb0ELb0ELb1ELb1EEEEEEEEEvNT_6ParamsE,"a",@progbits
	.sectionflags	@""
	.align	4
.nv.constant0._ZN7cutlass13device_kernelIN5flash19enable_sm80_to_sm89INS1_16FlashAttnFwdSm80INS1_25CollectiveMainloopFwdSm80ILi8ELi1ELb0EN4cute5tupleIJNS5_1CILi128EEENS7_ILi32EEENS7_ILi256EEEEEELi256ENS_10bfloat16_tEfNS_4arch4Sm80ELb0ELb0ELb0ELb1ELb1ELb1ELb1ELb1EEENS1_21CollectiveEpilogueFwdINS6_IJS8_SA_S9_EEENS6_IJNS7_ILi1EEESI_SI_EEESC_SE_Li256ELb1ELb1ELb1ELb0EEENS1_36VarlenDynamicPersistentTileSchedulerILi128ELi32ELi256ELi256ELb1ELb1ELb0ELb0ELb1ELb1EEEEEEEEEvNT_6ParamsE:
	.zero		1976


//--------------------- .nv.constant0._ZN7cutlass13device_kernelIN5flash19enable_sm80_to_sm89INS1_16FlashAttnFwdSm80INS1_25CollectiveMainloopFwdSm80ILi8ELi1ELb1EN4cute5tupleIJNS5_1CILi128EEENS7_ILi48EEENS7_ILi256EEEEEELi256ENS_10bfloat16_tEfNS_4arch4Sm80ELb0ELb1ELb0ELb0ELb1ELb0ELb1ELb1EEENS1_21CollectiveEpilogueFwdINS6_IJS8_SA_S9_EEENS6_IJNS7_ILi1EEESI_SI_EEESC_SE_Li256ELb0ELb1ELb1ELb0EEENS1_19SingleTileSchedulerILb0ELb1ELb1ELi128EEEEEEEEEvNT_6ParamsE --------------------------
	.section	.nv.constant0._ZN7cutlass13device_kernelIN5flash19enable_sm80_to_sm89INS1_16FlashAttnFwdSm80INS1_25CollectiveMainloopFwdSm80ILi8ELi1ELb1EN4cute5tupleIJNS5_1CILi128EEENS7_ILi48EEENS7_ILi256EEEEEELi256ENS_10bfloat16_tEfNS_4arch4Sm80ELb0ELb1ELb0ELb0ELb1ELb0ELb1ELb1EEENS1_21CollectiveEpilogueFwdINS6_IJS8_SA_S9_EEENS6_IJNS7_ILi1EEESI_SI_EEESC_SE_Li256ELb0ELb1ELb1ELb0EEENS1_19SingleTileSchedulerILb0ELb1ELb1ELi128EEEEEEEEEvNT_6ParamsE,"a",@progbits
	.sectionflags	@""
	.align	4
.nv.constant0._ZN7cutlass13device_kernelIN5flash19enable_sm80_to_sm89INS1_16FlashAttnFwdSm80INS1_25CollectiveMainloopFwdSm80ILi8ELi1ELb1EN4cute5tupleIJNS5_1CILi128EEENS7_ILi48EEENS7_ILi256EEEEEELi256ENS_10bfloat16_tEfNS_4arch4Sm80ELb0ELb1ELb0ELb0ELb1ELb0ELb1ELb1EEENS1_21CollectiveEpilogueFwdINS6_IJS8_SA_S9_EEENS6_IJNS7_ILi1EEESI_SI_EEESC_SE_Li256ELb0ELb1ELb1ELb0EEENS1_19SingleTileSchedulerILb0ELb1ELb1ELi128EEEEEEEEEvNT_6ParamsE:
	.zero		1944


//--------------------- .nv.constant0._ZN7cutlass13device_kernelIN5flash19enable_sm80_to_sm89INS1_16FlashAttnFwdSm80INS1_25CollectiveMainloopFwdSm80ILi8ELi1ELb1EN4cute5tupleIJNS5_1CILi128EEENS7_ILi48EEENS7_ILi256EEEEEELi256ENS_10bfloat16_tEfNS_4arch4Sm80ELb0ELb1ELb0ELb1ELb1ELb0ELb1ELb1EEENS1_21CollectiveEpilogueFwdINS6_IJS8_SA_S9_EEENS6_IJNS7_ILi1EEESI_SI_EEESC_SE_Li256ELb1ELb1ELb1ELb0EEENS1_36VarlenDynamicPersistentTileSchedulerILi128ELi48ELi256ELi256ELb1ELb1ELb0ELb1ELb0ELb1EEEEEEEEEvNT_6ParamsE --------------------------
	.section	.nv.constant0._ZN7cutlass13device_kernelIN5flash19enable_sm80_to_sm89INS1_16FlashAttnFwdSm80INS1_25CollectiveMainloopFwdSm80ILi8ELi1ELb1EN4cute5tupleIJNS5_1CILi128EEENS7_ILi48EEENS7_ILi256EEEEEELi256ENS_10bfloat16_tEfNS_4arch4Sm80ELb0ELb1ELb0ELb1ELb1ELb0ELb1ELb1EEENS1_21CollectiveEpilogueFwdINS6_IJS8_SA_S9_EEENS6_IJNS7_ILi1EEESI_SI_EEESC_SE_Li256ELb1ELb1ELb1ELb0EEENS1_36VarlenDynamicPersistentTileSchedulerILi128ELi48ELi256ELi256ELb1ELb1ELb0ELb1ELb0ELb1EEEEEEEEEvNT_6ParamsE,"a",@progbits
	.sectionflags	@""
	.align	4
.nv.constant0._ZN7cutlass13device_kernelIN5flash19enable_sm80_to_sm89INS1_16FlashAttnFwdSm80INS1_25CollectiveMainloopFwdSm80ILi8ELi1ELb1EN4cute5tupleIJNS5_1CILi128EEENS7_ILi48EEENS7_ILi256EEEEEELi256ENS_10bfloat16_tEfNS_4arch4Sm80ELb0ELb1ELb0ELb1ELb1ELb0ELb1ELb1EEENS1_21CollectiveEpilogueFwdINS6_IJS8_SA_S9_EEENS6_IJNS7_ILi1EEESI_SI_EEESC_SE_Li256ELb1ELb1ELb1ELb0EEENS1_36VarlenDynamicPersistentTileSchedulerILi128ELi48ELi256ELi256ELb1ELb1ELb0ELb1ELb0ELb1EEEEEEEEEvNT_6ParamsE:
	.zero		1976


//--------------------- .nv.constant0._ZN7cutlass13device_kernelIN5flash19enable_sm80_to_sm89INS1_16FlashAttnFwdSm80INS1_25CollectiveMainloopFwdSm80ILi8ELi1ELb0EN4cute5tupleIJNS5_1CILi128EEENS7_ILi32EEENS7_ILi256EEEEEELi256ENS_10bfloat16_tEfNS_4arch4Sm80ELb0ELb1ELb0ELb1ELb1ELb1ELb1ELb1EEENS1_21CollectiveEpilogueFwdINS6_IJS8_SA_S9_EEENS6_IJNS7_ILi1EEESI_SI_EEESC_SE_Li256ELb1ELb1ELb1ELb0EEENS1_36VarlenDynamicPersistentTileSchedulerILi128ELi32ELi256ELi256ELb1ELb1ELb0ELb1ELb0ELb1EEEEEEEEEvNT_6ParamsE --------------------------
	.section	.nv.constant0._ZN7cutlass13device_kernelIN5flash19enable_sm80_to_sm89INS1_16FlashAttnFwdSm80INS1_25CollectiveMainloopFwdSm80ILi8ELi1ELb0EN4cute5tupleIJNS5_1CILi128EEENS7_ILi32EEENS7_ILi256EEEEEELi256ENS_10bfloat16_tEfNS_4arch4Sm80ELb0ELb1ELb0ELb1ELb1ELb1ELb1ELb1EEENS1_21CollectiveEpilogueFwdINS6_IJS8_SA_S9_EEENS6_IJNS7_ILi1EEESI_SI_EEESC_SE_Li256ELb1ELb1ELb1ELb0EEENS1_36VarlenDynamicPersistentTileSchedulerILi128ELi32ELi256ELi256ELb1ELb1ELb0ELb1ELb0ELb1EEEEEEEEEvNT_6ParamsE,"a",@progbits
	.sectionflags	@""
	.align	4
.nv.constant0._ZN7cutlass13device_kernelIN5flash19enable_sm80_to_sm89INS1_16FlashAttnFwdSm80INS1_25CollectiveMainloopFwdSm80ILi8ELi1ELb0EN4cute5tupleIJNS5_1CILi128EEENS7_ILi32EEENS7_ILi256EEEEEELi256ENS_10bfloat16_tEfNS_4arch4Sm80ELb0ELb1ELb0ELb1ELb1ELb1ELb1ELb1EEENS1_21CollectiveEpilogueFwdINS6_IJS8_SA_S9_EEENS6_IJNS7_ILi1EEESI_SI_EEESC_SE_Li256ELb1ELb1ELb1ELb0EEENS1_36VarlenDynamicPersistentTileSchedulerILi128ELi32ELi256ELi256ELb1ELb1ELb0ELb1ELb0ELb1EEEEEEEEEvNT_6ParamsE:
	.zero		1976


//--------------------- .nv.constant0._ZN7cutlass13device_kernelIN5flash19enable_sm80_to_sm89INS1_16FlashAttnFwdSm80INS1_25CollectiveMainloopFwdSm80ILi8ELi1ELb1EN4cute5tupleIJNS5_1CILi128EEENS7_ILi64EEENS7_ILi256EEEEEELi256ENS_10bfloat16_tEfNS_4arch4Sm80ELb1ELb0ELb0ELb0ELb1ELb0ELb1ELb1EEENS1_21CollectiveEpilogueFwdINS6_IJS8_SA_S9_EEENS6_IJNS7_ILi1EEESI_SI_EEESC_SE_Li256ELb0ELb1ELb1ELb0EEENS1_30DynamicPersistentTileSchedulerILi256ELi256ELb1ELb1ELb0EEEEEEEEEvNT_6ParamsE --------------------------
	.section	.nv.constant0._ZN7cutlass13device_kernelIN5flash19enable_sm80_to_sm89INS1_16FlashAttnFwdSm80INS1_25CollectiveMainloopFwdSm80ILi8ELi1ELb1EN4cute5tupleIJNS5_1CILi128EEENS7_ILi64EEENS7_ILi256EEEEEELi256ENS_10bfloat16_tEfNS_4arch4Sm80ELb1ELb0ELb0ELb0ELb1ELb0ELb1ELb1EEENS1_21CollectiveEpilogueFwdINS6_IJS8_SA_S9_EEENS6_IJNS7_ILi1EEESI_SI_EEESC_SE_Li256ELb0ELb1ELb1ELb0EEENS1_30DynamicPersistentTileSchedulerILi256ELi256ELb1ELb1ELb0EEEEEEEEEvNT_6ParamsE,"a",@progbits
	.sectionflags	@""
	.align	4
.nv.constant0._ZN7cutlass13device_kernelIN5flash19enable_sm80_to_sm89INS1_16FlashAttnFwdSm80INS1_25CollectiveMainloopFwdSm80ILi8ELi1ELb1EN4cute5tupleIJNS5_1CILi128EEENS7_ILi64EEENS7_ILi256EEEEEELi256ENS_10bfloat16_tEfNS_4arch4Sm80ELb1ELb0ELb0ELb0ELb1ELb0ELb1ELb1EEENS1_21CollectiveEpilogueFwdINS6_IJS8_SA_S9_EEENS6_IJNS7_ILi1EEESI_SI_EEESC_SE_Li256ELb0ELb1ELb1ELb0EEENS1_30DynamicPersistentTileSchedulerILi256ELi256ELb1ELb1ELb0EEEEEEEEEvNT_6ParamsE:
	.zero		1960


//--------------------- .nv.constant0._ZN7cutlass13device_kernelIN5flash19enable_sm80_to_sm89INS1_16FlashAttnFwdSm80INS1_25CollectiveMainloopFwdSm80ILi8ELi1ELb1EN4cute5tupleIJNS5_1CILi128EEENS7_ILi48EEENS7_ILi256EEEEEELi256ENS_10bfloat16_tEfNS_4arch4Sm80ELb1ELb0ELb0ELb1ELb1ELb0ELb1ELb1EEENS1_21CollectiveEpilogueFwdINS6_IJS8_SA_S9_EEENS6_IJNS7_ILi1EEESI_SI_EEESC_SE_Li256ELb1ELb1ELb1ELb0EEENS1_36VarlenDynamicPersistentTileSchedulerILi128ELi48ELi256ELi256ELb1ELb1ELb0ELb1ELb1ELb1EEEEEEEEEvNT_6ParamsE --------------------------
	.section	.nv.constant0._ZN7cutlass13device_kernelIN5flash19enable_sm80_to_sm89INS1_16FlashAttnFwdSm80INS1_25CollectiveMainloopFwdSm80ILi8ELi1ELb1EN4cute5tupleIJNS5_1CILi128EEENS7_ILi48EEENS7_ILi256EEEEEELi256ENS_10bfloat16_tEfNS_4arch4Sm80ELb1ELb0ELb0ELb1ELb1ELb0ELb1ELb1EEENS1_21CollectiveEpilogueFwdINS6_IJS8_SA_S9_EEENS6_IJNS7_ILi1EEESI_SI_EEESC_SE_Li256ELb1ELb1ELb1ELb0EEENS1_36VarlenDynamicPersistentTileSchedulerILi128ELi48ELi256ELi256ELb1ELb1ELb0ELb1ELb1ELb1EEEEEEEEEvNT_6ParamsE,"a",@progbits
	.sectionflags	@""
	.align	4
.nv.constant0._ZN7cutlass13device_kernelIN5flash19enable_sm80_to_sm89INS1_16FlashAttnFwdSm80INS1_25CollectiveMainloopFwdSm80ILi8ELi1ELb1EN4cute5tupleIJNS5_1CILi128EEENS7_ILi48EEENS7_ILi256EEEEEELi256ENS_10bfloat16_tEfNS_4arch4Sm80ELb1ELb0ELb0ELb1ELb1ELb0ELb1ELb1EEENS1_21CollectiveEpilogueFwdINS6_IJS8_SA_S9_EEENS6_IJNS7_ILi1EEESI_SI_EEESC_SE_Li256ELb1ELb1ELb1ELb0EEENS1_36VarlenDynamicPersistentTileSchedulerILi128ELi48ELi256ELi256ELb1ELb1ELb0ELb1ELb1ELb1EEEEEEEEEvNT_6ParamsE:
	.zero		1976


//--------------------- .nv.constant0._ZN7cutlass13device_kernelIN5flash19enable_sm80_to_sm89INS1_16FlashAttnFwdSm80INS1_25CollectiveMainloopFwdSm80ILi8ELi1ELb0EN4cute5tupleIJNS5_1CILi128EEENS7_ILi32EEENS7_ILi256EEEEEELi256ENS_10bfloat16_tEfNS_4arch4Sm80ELb1ELb0ELb0ELb1ELb1ELb1ELb1ELb1EEENS1_21CollectiveEpilogueFwdINS6_IJS8_SA_S9_EEENS6_IJNS7_ILi1EEESI_SI_EEESC_SE_Li256ELb1ELb1ELb1ELb0EEENS1_36VarlenDynamicPersistentTileSchedulerILi128ELi32ELi256ELi256ELb1ELb1ELb0ELb1ELb1ELb1EEEEEEEEEvNT_6ParamsE --------------------------
	.section	.nv.constant0._ZN7cutlass13device_kernelIN5flash19enable_sm80_to_sm89INS1_16FlashAttnFwdSm80INS1_25CollectiveMainloopFwdSm80ILi8ELi1ELb0EN4cute5tupleIJNS5_1CILi128EEENS7_ILi32EEENS7_ILi256EEEEEELi256ENS_10bfloat16_tEfNS_4arch4Sm80ELb1ELb0ELb0ELb1ELb1ELb1ELb1ELb1EEENS1_21CollectiveEpilogueFwdINS6_IJS8_SA_S9_EEENS6_IJNS7_ILi1EEESI_SI_EEESC_SE_Li256ELb1ELb1ELb1ELb0EEENS1_36VarlenDynamicPersistentTileSchedulerILi128ELi32ELi256ELi256ELb1ELb1ELb0ELb1ELb1ELb1EEEEEEEEEvNT_6ParamsE,"a",@progbits
	.sectionflags	@""
	.align	4
.nv.constant0._ZN7cutlass13device_kernelIN5flash19enable_sm80_to_sm89INS1_16FlashAttnFwdSm80INS1_25CollectiveMainloopFwdSm80ILi8ELi1ELb0EN4cute5tupleIJNS5_1CILi128EEENS7_ILi32EEENS7_ILi256EEEEEELi256ENS_10bfloat16_tEfNS_4arch4Sm80ELb1ELb0ELb0ELb1ELb1ELb1ELb1ELb1EEENS1_21CollectiveEpilogueFwdINS6_IJS8_SA_S9_EEENS6_IJNS7_ILi1EEESI_SI_EEESC_SE_Li256ELb1ELb1ELb1ELb0EEENS1_36VarlenDynamicPersistentTileSchedulerILi128ELi32ELi256ELi256ELb1ELb1ELb0ELb1ELb1ELb1EEEEEEEEEvNT_6ParamsE:
	.zero		1976


//--------------------- .nv.constant0._ZN7cutlass13device_kernelIN5flash19enable_sm80_to_sm89INS1_16FlashAttnFwdSm80INS1_25CollectiveMainloopFwdSm80ILi8ELi1ELb0EN4cute5tupleIJNS5_1CILi128EEENS7_ILi96EEENS7_ILi256EEEEEELi256ENS_10bfloat16_tEfNS_4arch4Sm80ELb0ELb0ELb0ELb0ELb1ELb0ELb1ELb1EEENS1_21CollectiveEpilogueFwdINS6_IJS8_SA_S9_EEENS6_IJNS7_ILi1EEESI_SI_EEESC_SE_Li256ELb0ELb1ELb1ELb0EEENS1_19SingleTileSchedulerILb0ELb1ELb1ELi128EEEEEEEEEvNT_6ParamsE --------------------------
	.section	.nv.constant0._ZN7cutlass13device_kernelIN5flash19enable_sm80_to_sm89INS1_16FlashAttnFwdSm80INS1_25CollectiveMainloopFwdSm80ILi8ELi1ELb0EN4cute5tupleIJNS5_1CILi128EEENS7_ILi96EEENS7_ILi256EEEEEELi256ENS_10bfloat16_tEfNS_4arch4Sm80ELb0ELb0ELb0ELb0ELb1ELb0ELb1ELb1EEENS1_21CollectiveEpilogueFwdINS6_IJS8_SA_S9_EEENS6_IJNS7_ILi1EEESI_SI_EEESC_SE_Li256ELb0ELb1ELb1ELb0EEENS1_19SingleTileSchedulerILb0ELb1ELb1ELi128EEEEEEEEEvNT_6ParamsE,"a",@progbits
	.sectionflags	@""
	.align	4
.nv.constant0._ZN7cutlass13device_kernelIN5flash19enable_sm80_to_sm89INS1_16FlashAttnFwdSm80INS1_25CollectiveMainloopFwdSm80ILi8ELi1ELb0EN4cute5tupleIJNS5_1CILi128EEENS7_ILi96EEENS7_ILi256EEEEEELi256ENS_10bfloat16_tEfNS_4arch4Sm80ELb0ELb0ELb0ELb0ELb1ELb0ELb1ELb1EEENS1_21CollectiveEpilogueFwdINS6_IJS8_SA_S9_EEENS6_IJNS7_ILi1EEESI_SI_EEESC_SE_Li256ELb0ELb1ELb1ELb0EEENS1_19SingleTileSchedulerILb0ELb1ELb1ELi128EEEEEEEEEvNT_6ParamsE:
	.zero		1944


//--------------------- .nv.constant0._ZN7cutlass13device_kernelIN5flash19enable_sm80_to_sm89INS1_16FlashAttnFwdSm80INS1_25CollectiveMainloopFwdSm80ILi8ELi1ELb0EN4cute5tupleIJNS5_1CILi128EEENS7_ILi64EEENS7_ILi256EEEEEELi256ENS_10bfloat16_tEfNS_4arch4Sm80ELb0ELb0ELb0ELb1ELb1ELb0ELb1ELb1EEENS1_21CollectiveEpilogueFwdINS6_IJS8_SA_S9_EEENS6_IJNS7_ILi1EEESI_SI_EEESC_SE_Li256ELb1ELb1ELb1ELb0EEENS1_36VarlenDynamicPersistentTileSchedulerILi128ELi64ELi256ELi256ELb1ELb1ELb0ELb0ELb1ELb1EEEEEEEEEvNT_6ParamsE --------------------------
	.section	.nv.constant0._ZN7cutlass13device_kernelIN5flash19enable_sm80_to_sm89INS1_16FlashAttnFwdSm80INS1_25CollectiveMainloopFwdSm80ILi8ELi1ELb0EN4cute5tupleIJNS5_1CILi128EEENS7_ILi64EEENS7_ILi256EEEEEELi256ENS_10bfloat16_tEfNS_4arch4Sm80ELb0ELb0ELb0ELb1ELb1ELb0ELb1ELb1EEENS1_21CollectiveEpilogueFwdINS6_IJS8_SA_S9_EEENS6_IJNS7_ILi1EEESI_SI_EEESC_SE_Li256ELb1ELb1ELb1ELb0EEENS1_36VarlenDynamicPersistentTileSchedulerILi128ELi64ELi256ELi256ELb1ELb1ELb0ELb0ELb1ELb1EEEEEEEEEvNT_6ParamsE,"a",@progbits
	.sectionflags	@""
	.align	4
.nv.constant0._ZN7cutlass13device_kernelIN5flash19enable_sm80_to_sm89INS1_16FlashAttnFwdSm80INS1_25CollectiveMainloopFwdSm80ILi8ELi1ELb0EN4cute5tupleIJNS5_1CILi128EEENS7_ILi64EEENS7_ILi256EEEEEELi256ENS_10bfloat16_tEfNS_4arch4Sm80ELb0ELb0ELb0ELb1ELb1ELb0ELb1ELb1EEENS1_21CollectiveEpilogueFwdINS6_IJS8_SA_S9_EEENS6_IJNS7_ILi1EEESI_SI_EEESC_SE_Li256ELb1ELb1ELb1ELb0EEENS1_36VarlenDynamicPersistentTileSchedulerILi128ELi64ELi256ELi256ELb1ELb1ELb0ELb0ELb1ELb1EEEEEEEEEvNT_6ParamsE:
	.zero		1976


//--------------------- .nv.constant0._ZN7cutlass13device_kernelIN5flash19enable_sm80_to_sm89INS1_16FlashAttnFwdSm80INS1_25CollectiveMainloopFwdSm80ILi8ELi1ELb0EN4cute5tupleIJNS5_1CILi128EEENS7_ILi48EEENS7_ILi256EEEEEELi256ENS_10bfloat16_tEfNS_4arch4Sm80ELb0ELb0ELb0ELb1ELb1ELb1ELb1ELb1EEENS1_21CollectiveEpilogueFwdINS6_IJS8_SA_S9_EEENS6_IJNS7_ILi1EEESI_SI_EEESC_SE_Li256ELb1ELb1ELb1ELb0EEENS1_36VarlenDynamicPersistentTileSchedulerILi128ELi48ELi256ELi256ELb1ELb1ELb0ELb0ELb1ELb1EEEEEEEEEvNT_6ParamsE --------------------------
	.section	.nv.constant0._ZN7cutlass13device_kernelIN5flash19enable_sm80_to_sm89INS1_16FlashAttnFwdSm80INS1_25CollectiveMainloopFwdSm80ILi8ELi1ELb0EN4cute5tupleIJNS5_1CILi128EEENS7_ILi48EEENS7_ILi256EEEEEELi256ENS_10bfloat16_tEfNS_4arch4Sm80ELb0ELb0ELb0ELb1ELb1ELb1ELb1ELb1EEENS1_21CollectiveEpilogueFwdINS6_IJS8_SA_S9_EEENS6_IJNS7_ILi1EEESI_SI_EEESC_SE_Li256ELb1ELb1ELb1ELb0EEENS1_36VarlenDynamicPersistentTileSchedulerILi128ELi48ELi256ELi256ELb1ELb1ELb0ELb0ELb1ELb1EEEEEEEEEvNT_6ParamsE,"a",@progbits
	.sectionflags	@""
	.align	4
.nv.constant0._ZN7cutlass13device_kernelIN5flash19enable_sm80_to_sm89INS1_16FlashAttnFwdSm80INS1_25CollectiveMainloopFwdSm80ILi8ELi1ELb0EN4cute5tupleIJNS5_1CILi128EEENS7_ILi48EEENS7_ILi256EEEEEELi256ENS_10bfloat16_tEfNS_4arch4Sm80ELb0ELb0ELb0ELb1ELb1ELb1ELb1ELb1EEENS1_21CollectiveEpilogueFwdINS6_IJS8_SA_S9_EEENS6_IJNS7_ILi1EEESI_SI_EEESC_SE_Li256ELb1ELb1ELb1ELb0EEENS1_36VarlenDynamicPersistentTileSchedulerILi128ELi48ELi256ELi256ELb1ELb1ELb0ELb0ELb1ELb1EEEEEEEEEvNT_6ParamsE:
	.zero		1976


//--------------------- .nv.constant0._ZN7cutlass13device_kernelIN5flash19enable_sm80_to_sm89INS1_16FlashAttnFwdSm80INS1_25CollectiveMainloopFwdSm80ILi8ELi1ELb0EN4cute5tupleIJNS5_1CILi128EEENS7_ILi64EEENS7_ILi256EEEEEELi256ENS_10bfloat16_tEfNS_4arch4Sm80ELb0ELb1ELb0ELb0ELb1ELb0ELb1ELb1EEENS1_21CollectiveEpilogueFwdINS6_IJS8_SA_S9_EEENS6_IJNS7_ILi1EEESI_SI_EEESC_SE_Li256ELb0ELb1ELb1ELb0EEENS1_19SingleTileSchedulerILb0ELb1ELb1ELi128EEEEEEEEEvNT_6ParamsE --------------------------
	.section	.nv.constant0._ZN7cutlass13device_kernelIN5flash19enable_sm80_to_sm89INS1_16FlashAttnFwdSm80INS1_25CollectiveMainloopFwdSm80ILi8ELi1ELb0EN4cute5tupleIJNS5_1CILi128EEENS7_ILi64EEENS7_ILi256EEEEEELi256ENS_10bfloat16_tEfNS_4arch4Sm80ELb0ELb1ELb0ELb0ELb1ELb0ELb1ELb1EEENS1_21CollectiveEpilogueFwdINS6_IJS8_SA_S9_EEENS6_IJNS7_ILi1EEESI_SI_EEESC_SE_Li256ELb0ELb1ELb1ELb0EEENS1_19SingleTileSchedulerILb0ELb1ELb1ELi128EEEEEEEEEvNT_6ParamsE,"a",@progbits
	.sectionflags	@""
	.align	4
.nv.constant0._ZN7cutlass13device_kernelIN5flash19enable_sm80_to_sm89INS1_16FlashAttnFwdSm80INS1_25CollectiveMainloopFwdSm80ILi8ELi1ELb0EN4cute5tupleIJNS5_1CILi128EEENS7_ILi64EEENS7_ILi256EEEEEELi256ENS_10bfloat16_tEfNS_4arch4Sm80ELb0ELb1ELb0ELb0ELb1ELb0ELb1ELb1EEENS1_21CollectiveEpilogueFwdINS6_IJS8_SA_S9_EEENS6_IJNS7_ILi1EEESI_SI_EEESC_SE_Li256ELb0ELb1ELb1ELb0EEENS1_19SingleTileSchedulerILb0ELb1ELb1ELi128EEEEEEEEEvNT_6ParamsE:
	.zero		1944


//--------------------- .nv.constant0._ZN7cutlass13device_kernelIN5flash19enable_sm80_to_sm89INS1_16FlashAttnFwdSm80INS1_25CollectiveMainloopFwdSm80ILi8ELi1ELb0EN4cute5tupleIJNS5_1CILi128EEENS7_ILi64EEENS7_ILi256EEEEEELi256ENS_10bfloat16_tEfNS_4arch4Sm80ELb0ELb1ELb0ELb1ELb1ELb0ELb1ELb1EEENS1_21CollectiveEpilogueFwdINS6_IJS8_SA_S9_EEENS6_IJNS7_ILi1EEESI_SI_EEESC_SE_Li256ELb1ELb1ELb1ELb0EEENS1_36VarlenDynamicPersistentTileSchedulerILi128ELi64ELi256ELi256ELb1ELb1ELb0ELb1ELb0ELb1EEEEEEEEEvNT_6ParamsE --------------------------
	.section	.nv.constant0._ZN7cutlass13device_kernelIN5flash19enable_sm80_to_sm89INS1_16FlashAttnFwdSm80INS1_25CollectiveMainloopFwdSm80ILi8ELi1ELb0EN4cute5tupleIJNS5_1CILi128EEENS7_ILi64EEENS7_ILi256EEEEEELi256ENS_10bfloat16_tEfNS_4arch4Sm80ELb0ELb1ELb0ELb1ELb1ELb0ELb1ELb1EEENS1_21CollectiveEpilogueFwdINS6_IJS8_SA_S9_EEENS6_IJNS7_ILi1EEESI_SI_EEESC_SE_Li256ELb1ELb1ELb1ELb0EEENS1_36VarlenDynamicPersistentTileSchedulerILi128ELi64ELi256ELi256ELb1ELb1ELb0ELb1ELb0ELb1EEEEEEEEEvNT_6ParamsE,"a",@progbits
	.sectionflags	@""
	.align	4
.nv.constant0._ZN7cutlass13device_kernelIN5flash19enable_sm80_to_sm89INS1_16FlashAttnFwdSm80INS1_25CollectiveMainloopFwdSm80ILi8ELi1ELb0EN4cute5tupleIJNS5_1CILi128EEENS7_ILi64EEENS7_ILi256EEEEEELi256ENS_10bfloat16_tEfNS_4arch4Sm80ELb0ELb1ELb0ELb1ELb1ELb0ELb1ELb1EEENS1_21CollectiveEpilogueFwdINS6_IJS8_SA_S9_EEENS6_IJNS7_ILi1EEESI_SI_EEESC_SE_Li256ELb1ELb1ELb1ELb0EEENS1_36VarlenDynamicPersistentTileSchedulerILi128ELi64ELi256ELi256ELb1ELb1ELb0ELb1ELb0ELb1EEEEEEEEEvNT_6ParamsE:
	.zero		1976


//--------------------- .nv.constant0._ZN7cutlass13device_kernelIN5flash19enable_sm80_to_sm89INS1_16FlashAttnFwdSm80INS1_25CollectiveMainloopFwdSm80ILi8ELi1ELb0EN4cute5tupleIJNS5_1CILi128EEENS7_ILi48EEENS7_ILi256EEEEEELi256ENS_10bfloat16_tEfNS_4arch4Sm80ELb0ELb1ELb0ELb1ELb1ELb1ELb1ELb1EEENS1_21CollectiveEpilogueFwdINS6_IJS8_SA_S9_EEENS6_IJNS7_ILi1EEESI_SI_EEESC_SE_Li256ELb1ELb1ELb1ELb0EEENS1_36VarlenDynamicPersistentTileSchedulerILi128ELi48ELi256ELi256ELb1ELb1ELb0ELb1ELb0ELb1EEEEEEEEEvNT_6ParamsE --------------------------
	.section	.nv.constant0._ZN7cutlass13device_kernelIN5flash19enable_sm80_to_sm89INS1_16FlashAttnFwdSm80INS1_25CollectiveMainloopFwdSm80ILi8ELi1ELb0EN4cute5tupleIJNS5_1CILi128EEENS7_ILi48EEENS7_ILi256EEEEEELi256ENS_10bfloat16_tEfNS_4arch4Sm80ELb0ELb1ELb0ELb1ELb1ELb1ELb1ELb1EEENS1_21CollectiveEpilogueFwdINS6_IJS8_SA_S9_EEENS6_IJNS7_ILi1EEESI_SI_EEESC_SE_Li256ELb1ELb1ELb1ELb0EEENS1_36VarlenDynamicPersistentTileSchedulerILi128ELi48ELi256ELi256ELb1ELb1ELb0ELb1ELb0ELb1EEEEEEEEEvNT_6ParamsE,"a",@progbits
	.sectionflags	@""
	.align	4
.nv.constant0._ZN7cutlass13device_kernelIN5flash19enable_sm80_to_sm89INS1_16FlashAttnFwdSm80INS1_25CollectiveMainloopFwdSm80ILi8ELi1ELb0EN4cute5tupleIJNS5_1CILi128EEENS7_ILi48EEENS7_ILi256EEEEEELi256ENS_10bfloat16_tEfNS_4arch4Sm80ELb0ELb1ELb0ELb1ELb1ELb1ELb1ELb1EEENS1_21CollectiveEpilogueFwdINS6_IJS8_SA_S9_EEENS6_IJNS7_ILi1EEESI_SI_EEESC_SE_Li256ELb1ELb1ELb1ELb0EEENS1_36VarlenDynamicPersistentTileSchedulerILi128ELi48ELi256ELi256ELb1ELb1ELb0ELb1ELb0ELb1EEEEEEEEEvNT_6ParamsE:
	.zero		1976


//--------------------- .nv.constant0._ZN7cutlass13device_kernelIN5flash19enable_sm80_to_sm89INS1_16FlashAttnFwdSm80INS1_25CollectiveMainloopFwdSm80ILi8ELi1ELb0EN4cute5tupleIJNS5_1CILi128EEENS7_ILi96EEENS7_ILi256EEEEEELi256ENS_10bfloat16_tEfNS_4arch4Sm80ELb1ELb0ELb0ELb0ELb1ELb0ELb1ELb1EEENS1_21CollectiveEpilogueFwdINS6_IJS8_SA_S9_EEENS6_IJNS7_ILi1EEESI_SI_EEESC_SE_Li256ELb0ELb1ELb1ELb0EEENS1_30DynamicPersistentTileSchedulerILi256ELi256ELb1ELb1ELb0EEEEEEEEEvNT_6ParamsE --------------------------
	.section	.nv.constant0._ZN7cutlass13device_kernelIN5flash19enable_sm80_to_sm89INS1_16FlashAttnFwdSm80INS1_25CollectiveMainloopFwdSm80ILi8ELi1ELb0EN4cute5tupleIJNS5_1CILi128EEENS7_ILi96EEENS7_ILi256EEEEEELi256ENS_10bfloat16_tEfNS_4arch4Sm80ELb1ELb0ELb0ELb0ELb1ELb0ELb1ELb1EEENS1_21CollectiveEpilogueFwdINS6_IJS8_SA_S9_EEENS6_IJNS7_ILi1EEESI_SI_EEESC_SE_Li256ELb0ELb1ELb1ELb0EEENS1_30DynamicPersistentTileSchedulerILi256ELi256ELb1ELb1ELb0EEEEEEEEEvNT_6ParamsE,"a",@progbits
	.sectionflags	@""
	.align	4
.nv.constant0._ZN7cutlass13device_kernelIN5flash19enable_sm80_to_sm89INS1_16FlashAttnFwdSm80INS1_25CollectiveMainloopFwdSm80ILi8ELi1ELb0EN4cute5tupleIJNS5_1CILi128EEENS7_ILi96EEENS7_ILi256EEEEEELi256ENS_10bfloat16_tEfNS_4arch4Sm80ELb1ELb0ELb0ELb0ELb1ELb0ELb1ELb1EEENS1_21CollectiveEpilogueFwdINS6_IJS8_SA_S9_EEENS6_IJNS7_ILi1EEESI_SI_EEESC_SE_Li256ELb0ELb1ELb1ELb0EEENS1_30DynamicPersistentTileSchedulerILi256ELi256ELb1ELb1ELb0EEEEEEEEEvNT_6ParamsE:
	.zero		1960


//--------------------- .nv.constant0._ZN7cutlass13device_kernelIN5flash19enable_sm80_to_sm89INS1_16FlashAttnFwdSm80INS1_25CollectiveMainloopFwdSm80ILi8ELi1ELb0EN4cute5tupleIJNS5_1CILi128EEENS7_ILi64EEENS7_ILi256EEEEEELi256ENS_10bfloat16_tEfNS_4arch4Sm80ELb1ELb0ELb0ELb1ELb1ELb0ELb1ELb1EEENS1_21CollectiveEpilogueFwdINS6_IJS8_SA_S9_EEENS6_IJNS7_ILi1EEESI_SI_EEESC_SE_Li256ELb1ELb1ELb1ELb0EEENS1_36VarlenDynamicPersistentTileSchedulerILi128ELi64ELi256ELi256ELb1ELb1ELb0ELb1ELb1ELb1EEEEEEEEEvNT_6ParamsE --------------------------
	.section	.nv.constant0._ZN7cutlass13device_kernelIN5flash19enable_sm80_to_sm89INS1_16FlashAttnFwdSm80INS1_25CollectiveMainloopFwdSm80ILi8ELi1ELb0EN4cute5tupleIJNS5_1CILi128EEENS7_ILi64EEENS7_ILi256EEEEEELi256ENS_10bfloat16_tEfNS_4arch4Sm80ELb1ELb0ELb0ELb1ELb1ELb0ELb1ELb1EEENS1_21CollectiveEpilogueFwdINS6_IJS8_SA_S9_EEENS6_IJNS7_ILi1EEESI_SI_EEESC_SE_Li256ELb1ELb1ELb1ELb0EEENS1_36VarlenDynamicPersistentTileSchedulerILi128ELi64ELi256ELi256ELb1ELb1ELb0ELb1ELb1ELb1EEEEEEEEEvNT_6ParamsE,"a",@progbits
	.sectionflags	@""
	.align	4
.nv.constant0._ZN7cutlass13device_kernelIN5flash19enable_sm80_to_sm89INS1_16FlashAttnFwdSm80INS1_25CollectiveMainloopFwdSm80ILi8ELi1ELb0EN4cute5tupleIJNS5_1CILi128EEENS7_ILi64EEENS7_ILi256EEEEEELi256ENS_10bfloat16_tEfNS_4arch4Sm80ELb1ELb0ELb0ELb1ELb1ELb0ELb1ELb1EEENS1_21CollectiveEpilogueFwdINS6_IJS8_SA_S9_EEENS6_IJNS7_ILi1EEESI_SI_EEESC_SE_Li256ELb1ELb1ELb1ELb0EEENS1_36VarlenDynamicPersistentTileSchedulerILi128ELi64ELi256ELi256ELb1ELb1ELb0ELb1ELb1ELb1EEEEEEEEEvNT_6ParamsE:
	.zero		1976


//--------------------- .nv.constant0._ZN7cutlass13device_kernelIN5flash19enable_sm80_to_sm89INS1_16FlashAttnFwdSm80INS1_25CollectiveMainloopFwdSm80ILi8ELi1ELb0EN4cute5tupleIJNS5_1CILi128EEENS7_ILi48EEENS7_ILi256EEEEEELi256ENS_10bfloat16_tEfNS_4arch4Sm80ELb1ELb0ELb0ELb1ELb1ELb1ELb1ELb1EEENS1_21CollectiveEpilogueFwdINS6_IJS8_SA_S9_EEENS6_IJNS7_ILi1EEESI_SI_EEESC_SE_Li256ELb1ELb1ELb1ELb0EEENS1_36VarlenDynamicPersistentTileSchedulerILi128ELi48ELi256ELi256ELb1ELb1ELb0ELb1ELb1ELb1EEEEEEEEEvNT_6ParamsE --------------------------
	.section	.nv.constant0._ZN7cutlass13device_kernelIN5flash19enable_sm80_to_sm89INS1_16FlashAttnFwdSm80INS1_25CollectiveMainloopFwdSm80ILi8ELi1ELb0EN4cute5tupleIJNS5_1CILi128EEENS7_ILi48EEENS7_ILi256EEEEEELi256ENS_10bfloat16_tEfNS_4arch4Sm80ELb1ELb0ELb0ELb1ELb1ELb1ELb1ELb1EEENS1_21CollectiveEpilogueFwdINS6_IJS8_SA_S9_EEENS6_IJNS7_ILi1EEESI_SI_EEESC_SE_Li256ELb1ELb1ELb1ELb0EEENS1_36VarlenDynamicPersistentTileSchedulerILi128ELi48ELi256ELi256ELb1ELb1ELb0ELb1ELb1ELb1EEEEEEEEEvNT_6ParamsE,"a",@progbits
	.sectionflags	@""
	.align	4
.nv.constant0._ZN7cutlass13device_kernelIN5flash19enable_sm80_to_sm89INS1_16FlashAttnFwdSm80INS1_25CollectiveMainloopFwdSm80ILi8ELi1ELb0EN4cute5tupleIJNS5_1CILi128EEENS7_ILi48EEENS7_ILi256EEEEEELi256ENS_10bfloat16_tEfNS_4arch4Sm80ELb1ELb0ELb0ELb1ELb1ELb1ELb1ELb1EEENS1_21CollectiveEpilogueFwdINS6_IJS8_SA_S9_EEENS6_IJNS7_ILi1EEESI_SI_EEESC_SE_Li256ELb1ELb1ELb1ELb0EEENS1_36VarlenDynamicPersistentTileSchedulerILi128ELi48ELi256ELi256ELb1ELb1ELb0ELb1ELb1ELb1EEEEEEEEEvNT_6ParamsE:
	.zero		1976


//--------------------- SYMBOLS --------------------------

	.type		.nv.reservedSmem.offset0,@object
	.size		.nv.reservedSmem.offset0,0x4
